	.target	sm_100a

	.elftype	@"ET_EXEC"


//--------------------- .note.nv.tkinfo           --------------------------
	.section	.note.nv.tkinfo,"",@"SHT_NOTE"
	.sectionflags	@"SHF_NOTE_NV_TKINFO"
	.tkinfo
        /*0018*/ 	.word	0x00000002
        /*0030*/ 	.string	""
        /*0030*/ 	.string	"ptxas"
        /*0030*/ 	.string	"Cuda compilation tools, release 13.0, V13.0.88"
        /*0030*/ 	.string	"Build cuda_13.0.r13.0/compiler.36424714_0"
        /*0030*/ 	.string	"-arch sm_100a -m 64 "



//--------------------- .note.nv.cuinfo           --------------------------
	.section	.note.nv.cuinfo,"",@"SHT_NOTE"
	.sectionflags	@"SHF_NOTE_NV_CUINFO"
        /*0018*/ 	.short	0x0002
        /*001a*/ 	.short	0x0064
        /*001c*/ 	.short	0x0082
	.zero		2


//--------------------- .nv.info                  --------------------------
	.section	.nv.info,"",@"SHT_CUDA_INFO"
	.align	4


	//----- nvinfo : EIATTR_REGCOUNT
	.align		4
        /*0000*/ 	.byte	0x04, 0x2f
        /*0002*/ 	.short	(.L_19 - .L_18)
	.align		4
.L_18:
        /*0004*/ 	.word	index@(_ZN7cutlass13device_kernelINS_4gemm6kernel13GemmUniversalIN4cute5tupleIJiiiiEEENS1_10collective13CollectiveMmaINS1_35MainloopSm100TmaUmmaWarpSpecializedILi4ELi2ELi4ENS5_IJNS4_1CILi2EEESB_NSA_ILi1EEEEEEEENS5_IJNSA_ILi64EEENSA_ILi128EEENSA_ILi32EEEEEENS_10bfloat16_tENS5_IJlSC_lEEESJ_SK_NS4_8TiledMMAINS4_8MMA_AtomIJNS4_20SM100_MMA_F16BF16_SSISJ_SJ_fLi64ELi128ELNS4_4UMMA5MajorE0ELSP_0ELNSO_7ScaleInE0ELSQ_0EEEEEENS4_6LayoutINS5_IJSC_SC_SC_EEENS5_IJNSA_ILi0EEESV_SV_EEEEENS5_IJNS4_10UnderscoreESY_SY_EEEEENS4_23SM90_TMA_LOAD_MULTICASTENS4_14ComposedLayoutINS4_7SwizzleILi2ELi4ELi3EEENS4_18smem_ptr_flag_bitsILi16EEENST_INS5_IJNSA_ILi8EEESH_EEENS5_IJSH_SC_EEEEEEEvNS4_8identityES11_S1B_vS1C_EENS_8epilogue10collective18CollectiveEpilogueINS1E_23Sm100TmaWarpSpecializedILi4ELi2ELi16ELb1ELb0EEEJSI_NS5_IJNST_ISF_SC_EENST_ISH_SC_EEEEESJ_SK_SJ_SK_NS1E_6fusion15FusionCallbacksIS1I_NS1M_17LinearCombinationISJ_fSJ_fLNS_15FloatRoundStyleE2EEESI_S1L_JEEENS4_5SM1004TMEM4LOAD26SM100_TMEM_LOAD_16dp256b4xENS4_13SM90_TMA_LOADES1B_NS4_17SM75_U32x4_LDSM_NENS4_14SM90_TMA_STOREES1B_NS4_17SM90_U32x4_STSM_NENS4_39AutoVectorizingCopyWithAssumedAlignmentILi128EEEEEEvvEEEEvNT_6ParamsE)
        /*0008*/ 	.word	0x00000044


	//----- nvinfo : EIATTR_FRAME_SIZE
	.align		4
.L_19:
        /*000c*/ 	.byte	0x04, 0x11
        /*000e*/ 	.short	(.L_21 - .L_20)
	.align		4
.L_20:
        /*0010*/ 	.word	index@($__internal_2_$__cuda_sm10x_tcgen05_guardrail_trap_unallocated_columns_being_dealloced)
        /*0014*/ 	.word	0x00000000


	//----- nvinfo : EIATTR_FRAME_SIZE
	.align		4
.L_21:
        /*0018*/ 	.byte	0x04, 0x11
        /*001a*/ 	.short	(.L_23 - .L_22)
	.align		4
.L_22:
        /*001c*/ 	.word	index@($__internal_1_$__cuda_sm10x_tcgen05_guardrail_trap_phase_invalid_during_alloc)
        /*0020*/ 	.word	0x00000000


	//----- nvinfo : EIATTR_FRAME_SIZE
	.align		4
.L_23:
        /*0024*/ 	.byte	0x04, 0x11
        /*0026*/ 	.short	(.L_25 - .L_24)
	.align		4
.L_24:
        /*0028*/ 	.word	index@($__internal_0_$__cuda_sm10x_tcgen05_guardrail_trap_col_being_dealloced_not_returned_by_alloc)
        /*002c*/ 	.word	0x00000000


	//----- nvinfo : EIATTR_FRAME_SIZE
	.align		4
.L_25:
        /*0030*/ 	.byte	0x04, 0x11
        /*0032*/ 	.short	(.L_27 - .L_26)
	.align		4
.L_26:
        /*0034*/ 	.word	index@(_ZN7cutlass13device_kernelINS_4gemm6kernel13GemmUniversalIN4cute5tupleIJiiiiEEENS1_10collective13CollectiveMmaINS1_35MainloopSm100TmaUmmaWarpSpecializedILi4ELi2ELi4ENS5_IJNS4_1CILi2EEESB_NSA_ILi1EEEEEEEENS5_IJNSA_ILi64EEENSA_ILi128EEENSA_ILi32EEEEEENS_10bfloat16_tENS5_IJlSC_lEEESJ_SK_NS4_8TiledMMAINS4_8MMA_AtomIJNS4_20SM100_MMA_F16BF16_SSISJ_SJ_fLi64ELi128ELNS4_4UMMA5MajorE0ELSP_0ELNSO_7ScaleInE0ELSQ_0EEEEEENS4_6LayoutINS5_IJSC_SC_SC_EEENS5_IJNSA_ILi0EEESV_SV_EEEEENS5_IJNS4_10UnderscoreESY_SY_EEEEENS4_23SM90_TMA_LOAD_MULTICASTENS4_14ComposedLayoutINS4_7SwizzleILi2ELi4ELi3EEENS4_18smem_ptr_flag_bitsILi16EEENST_INS5_IJNSA_ILi8EEESH_EEENS5_IJSH_SC_EEEEEEEvNS4_8identityES11_S1B_vS1C_EENS_8epilogue10collective18CollectiveEpilogueINS1E_23Sm100TmaWarpSpecializedILi4ELi2ELi16ELb1ELb0EEEJSI_NS5_IJNST_ISF_SC_EENST_ISH_SC_EEEEESJ_SK_SJ_SK_NS1E_6fusion15FusionCallbacksIS1I_NS1M_17LinearCombinationISJ_fSJ_fLNS_15FloatRoundStyleE2EEESI_S1L_JEEENS4_5SM1004TMEM4LOAD26SM100_TMEM_LOAD_16dp256b4xENS4_13SM90_TMA_LOADES1B_NS4_17SM75_U32x4_LDSM_NENS4_14SM90_TMA_STOREES1B_NS4_17SM90_U32x4_STSM_NENS4_39AutoVectorizingCopyWithAssumedAlignmentILi128EEEEEEvvEEEEvNT_6ParamsE)
        /*0038*/ 	.word	0x00000000


	//----- nvinfo : EIATTR_MIN_STACK_SIZE
	.align		4
.L_27:
        /*003c*/ 	.byte	0x04, 0x12
        /*003e*/ 	.short	(.L_29 - .L_28)
	.align		4
.L_28:
        /*0040*/ 	.word	index@(_ZN7cutlass13device_kernelINS_4gemm6kernel13GemmUniversalIN4cute5tupleIJiiiiEEENS1_10collective13CollectiveMmaINS1_35MainloopSm100TmaUmmaWarpSpecializedILi4ELi2ELi4ENS5_IJNS4_1CILi2EEESB_NSA_ILi1EEEEEEEENS5_IJNSA_ILi64EEENSA_ILi128EEENSA_ILi32EEEEEENS_10bfloat16_tENS5_IJlSC_lEEESJ_SK_NS4_8TiledMMAINS4_8MMA_AtomIJNS4_20SM100_MMA_F16BF16_SSISJ_SJ_fLi64ELi128ELNS4_4UMMA5MajorE0ELSP_0ELNSO_7ScaleInE0ELSQ_0EEEEEENS4_6LayoutINS5_IJSC_SC_SC_EEENS5_IJNSA_ILi0EEESV_SV_EEEEENS5_IJNS4_10UnderscoreESY_SY_EEEEENS4_23SM90_TMA_LOAD_MULTICASTENS4_14ComposedLayoutINS4_7SwizzleILi2ELi4ELi3EEENS4_18smem_ptr_flag_bitsILi16EEENST_INS5_IJNSA_ILi8EEESH_EEENS5_IJSH_SC_EEEEEEEvNS4_8identityES11_S1B_vS1C_EENS_8epilogue10collective18CollectiveEpilogueINS1E_23Sm100TmaWarpSpecializedILi4ELi2ELi16ELb1ELb0EEEJSI_NS5_IJNST_ISF_SC_EENST_ISH_SC_EEEEESJ_SK_SJ_SK_NS1E_6fusion15FusionCallbacksIS1I_NS1M_17LinearCombinationISJ_fSJ_fLNS_15FloatRoundStyleE2EEESI_S1L_JEEENS4_5SM1004TMEM4LOAD26SM100_TMEM_LOAD_16dp256b4xENS4_13SM90_TMA_LOADES1B_NS4_17SM75_U32x4_LDSM_NENS4_14SM90_TMA_STOREES1B_NS4_17SM90_U32x4_STSM_NENS4_39AutoVectorizingCopyWithAssumedAlignmentILi128EEEEEEvvEEEEvNT_6ParamsE)
        /*0044*/ 	.word	0x00000000
.L_29:


//--------------------- .nv.compat                --------------------------
	.section	.nv.compat,"",@"SHT_CUDA_COMPAT_INFO"
	.align	4
        /*0000*/ 	.byte	0x02, 0x09, 0x01, 0x00, 0x02, 0x02, 0x02, 0x00, 0x02, 0x05, 0x05, 0x00, 0x03, 0x07, 0x01, 0x01
        /*0010*/ 	.byte	0x02, 0x03, 0x01, 0x00, 0x02, 0x06, 0x01, 0x00, 0x04, 0x0b, 0x08, 0x00, 0x09, 0x00, 0x00, 0x00
        /*0020*/ 	.byte	0x00, 0x00, 0x00, 0x00


//--------------------- .nv.info._ZN7cutlass13device_kernelINS_4gemm6kernel13GemmUniversalIN4cute5tupleIJiiiiEEENS1_10collective13CollectiveMmaINS1_35MainloopSm100TmaUmmaWarpSpecializedILi4ELi2ELi4ENS5_IJNS4_1CILi2EEESB_NSA_ILi1EEEEEEEENS5_IJNSA_ILi64EEENSA_ILi128EEENSA_ILi32EEEEEENS_10bfloat16_tENS5_IJlSC_lEEESJ_SK_NS4_8TiledMMAINS4_8MMA_AtomIJNS4_20SM100_MMA_F16BF16_SSISJ_SJ_fLi64ELi128ELNS4_4UMMA5MajorE0ELSP_0ELNSO_7ScaleInE0ELSQ_0EEEEEENS4_6LayoutINS5_IJSC_SC_SC_EEENS5_IJNSA_ILi0EEESV_SV_EEEEENS5_IJNS4_10UnderscoreESY_SY_EEEEENS4_23SM90_TMA_LOAD_MULTICASTENS4_14ComposedLayoutINS4_7SwizzleILi2ELi4ELi3EEENS4_18smem_ptr_flag_bitsILi16EEENST_INS5_IJNSA_ILi8EEESH_EEENS5_IJSH_SC_EEEEEEEvNS4_8identityES11_S1B_vS1C_EENS_8epilogue10collective18CollectiveEpilogueINS1E_23Sm100TmaWarpSpecializedILi4ELi2ELi16ELb1ELb0EEEJSI_NS5_IJNST_ISF_SC_EENST_ISH_SC_EEEEESJ_SK_SJ_SK_NS1E_6fusion15FusionCallbacksIS1I_NS1M_17LinearCombinationISJ_fSJ_fLNS_15FloatRoundStyleE2EEESI_S1L_JEEENS4_5SM1004TMEM4LOAD26SM100_TMEM_LOAD_16dp256b4xENS4_13SM90_TMA_LOADES1B_NS4_17SM75_U32x4_LDSM_NENS4_14SM90_TMA_STOREES1B_NS4_17SM90_U32x4_STSM_NENS4_39AutoVectorizingCopyWithAssumedAlignmentILi128EEEEEEvvEEEEvNT_6ParamsE --------------------------
	.section	.nv.info._ZN7cutlass13device_kernelINS_4gemm6kernel13GemmUniversalIN4cute5tupleIJiiiiEEENS1_10collective13CollectiveMmaINS1_35MainloopSm100TmaUmmaWarpSpecializedILi4ELi2ELi4ENS5_IJNS4_1CILi2EEESB_NSA_ILi1EEEEEEEENS5_IJNSA_ILi64EEENSA_ILi128EEENSA_ILi32EEEEEENS_10bfloat16_tENS5_IJlSC_lEEESJ_SK_NS4_8TiledMMAINS4_8MMA_AtomIJNS4_20SM100_MMA_F16BF16_SSISJ_SJ_fLi64ELi128ELNS4_4UMMA5MajorE0ELSP_0ELNSO_7ScaleInE0ELSQ_0EEEEEENS4_6LayoutINS5_IJSC_SC_SC_EEENS5_IJNSA_ILi0EEESV_SV_EEEEENS5_IJNS4_10UnderscoreESY_SY_EEEEENS4_23SM90_TMA_LOAD_MULTICASTENS4_14ComposedLayoutINS4_7SwizzleILi2ELi4ELi3EEENS4_18smem_ptr_flag_bitsILi16EEENST_INS5_IJNSA_ILi8EEESH_EEENS5_IJSH_SC_EEEEEEEvNS4_8identityES11_S1B_vS1C_EENS_8epilogue10collective18CollectiveEpilogueINS1E_23Sm100TmaWarpSpecializedILi4ELi2ELi16ELb1ELb0EEEJSI_NS5_IJNST_ISF_SC_EENST_ISH_SC_EEEEESJ_SK_SJ_SK_NS1E_6fusion15FusionCallbacksIS1I_NS1M_17LinearCombinationISJ_fSJ_fLNS_15FloatRoundStyleE2EEESI_S1L_JEEENS4_5SM1004TMEM4LOAD26SM100_TMEM_LOAD_16dp256b4xENS4_13SM90_TMA_LOADES1B_NS4_17SM75_U32x4_LDSM_NENS4_14SM90_TMA_STOREES1B_NS4_17SM90_U32x4_STSM_NENS4_39AutoVectorizingCopyWithAssumedAlignmentILi128EEEEEEvvEEEEvNT_6ParamsE,"",@"SHT_CUDA_INFO"
	.sectionflags	@""
	.align	4


	//----- nvinfo : EIATTR_CUDA_API_VERSION
	.align		4
        /*0000*/ 	.byte	0x04, 0x37
        /*0002*/ 	.short	(.L_31 - .L_30)
.L_30:
        /*0004*/ 	.word	0x00000082


	//----- nvinfo : EIATTR_KPARAM_INFO
	.align		4
.L_31:
        /*0008*/ 	.byte	0x04, 0x17
        /*000a*/ 	.short	(.L_33 - .L_32)
.L_32:
        /*000c*/ 	.word	0x00000000
        /*0010*/ 	.short	0x0000
        /*0012*/ 	.short	0x0000
        /*0014*/ 	.byte	0x00, 0xf0, 0x01, 0x20


	//----- nvinfo : EIATTR_AT_ENTRY_FRAGMENTS
	.align		4
.L_33:
        /*0018*/ 	.byte	0x04, 0x4f
        /*001a*/ 	.short	(.L_35 - .L_34)


	//   ....[0]....
.L_34:
        /*001c*/ 	.word	0x00000006


	//----- nvinfo : EIATTR_RESERVED_SMEM_USED
	.align		4
.L_35:
        /*0020*/ 	.byte	0x01, 0x41
	.zero		2


	//----- nvinfo : EIATTR_SPARSE_MMA_MASK
	.align		4
        /*0024*/ 	.byte	0x03, 0x50
        /*0026*/ 	.short	0x0000


	//----- nvinfo : EIATTR_TCGEN05_1CTA_USED
	.align		4
        /*0028*/ 	.byte	0x01, 0x51
	.zero		2


	//----- nvinfo : EIATTR_MAXREG_COUNT
	.align		4
        /*002c*/ 	.byte	0x03, 0x1b
        /*002e*/ 	.short	0x00ff


	//----- nvinfo : EIATTR_NUM_BARRIERS
	.align		4
        /*0030*/ 	.byte	0x02, 0x4c
        /*0032*/ 	.byte	0x07
	.zero		1


	//----- nvinfo : EIATTR_EXTERNS
	.align		4
        /*0034*/ 	.byte	0x04, 0x0f
        /*0036*/ 	.short	(.L_37 - .L_36)


	//   ....[0]....
	.align		4
.L_36:
        /*0038*/ 	.word	index@(__assertfail)


	//----- nvinfo : EIATTR_MERCURY_ISA_VERSION
	.align		4
.L_37:
        /*003c*/ 	.byte	0x03, 0x5f
        /*003e*/ 	.short	0x0101


	//----- nvinfo : EIATTR_INT_WARP_WIDE_INSTR_OFFSETS
	.align		4
        /*0040*/ 	.byte	0x04, 0x31
        /*0042*/ 	.short	(.L_39 - .L_38)


	//   ....[0]....
.L_38:
        /*0044*/ 	.word	0x00003df0


	//   ....[1]....
        /*0048*/ 	.word	0x00003e20


	//   ....[2]....
        /*004c*/ 	.word	0x00003e40


	//   ....[3]....
        /*0050*/ 	.word	0x000049c0


	//   ....[4]....
        /*0054*/ 	.word	0x00004a30


	//   ....[5]....
        /*0058*/ 	.word	0x00004b00


	//   ....[6]....
        /*005c*/ 	.word	0x00004b80


	//   ....[7]....
        /*0060*/ 	.word	0x00004c70


	//   ....[8]....
        /*0064*/ 	.word	0x00004cf0


	//   ....[9]....
        /*0068*/ 	.word	0x00004dd0


	//   ....[10]....
        /*006c*/ 	.word	0x00004e80


	//----- nvinfo : EIATTR_COOP_GROUP_MASK_REGIDS
	.align		4
.L_39:
        /*0070*/ 	.byte	0x04, 0x29
        /*0072*/ 	.short	(.L_41 - .L_40)


	//   ....[0]....
.L_40:
        /*0074*/ 	.word	0xffffffff


	//   ....[1]....
        /*0078*/ 	.word	0xffffffff


	//   ....[2]....
        /*007c*/ 	.word	0xffffffff


	//   ....[3]....
        /*0080*/ 	.word	0xffffffff


	//   ....[4]....
        /*0084*/ 	.word	0xffffffff


	//   ....[5]....
        /*0088*/ 	.word	0xffffffff


	//   ....[6]....
        /*008c*/ 	.word	0xffffffff


	//   ....[7]....
        /*0090*/ 	.word	0xffffffff


	//   ....[8]....
        /*0094*/ 	.word	0xffffffff


	//   ....[9]....
        /*0098*/ 	.word	0xffffffff


	//   ....[10]....
        /*009c*/ 	.word	0xffffffff


	//   ....[11]....
        /*00a0*/ 	.word	0xffffffff


	//   ....[12]....
        /*00a4*/ 	.word	0xffffffff


	//   ....[13]....
        /*00a8*/ 	.word	0xffffffff


	//----- nvinfo : EIATTR_COOP_GROUP_INSTR_OFFSETS
	.align		4
.L_41:
        /*00ac*/ 	.byte	0x04, 0x28
        /*00ae*/ 	.short	(.L_43 - .L_42)


	//   ....[0]....
.L_42:
        /*00b0*/ 	.word	0x00000080


	//   ....[1]....
        /*00b4*/ 	.word	0x000004f0


	//   ....[2]....
        /*00b8*/ 	.word	0x000006a0


	//   ....[3]....
        /*00bc*/ 	.word	0x00000840


	//   ....[4]....
        /*00c0*/ 	.word	0x00000940


	//   ....[5]....
        /*00c4*/ 	.word	0x00000ab0


	//   ....[6]....
        /*00c8*/ 	.word	0x00000c50


	//   ....[7]....
        /*00cc*/ 	.word	0x00000e00


	//   ....[8]....
        /*00d0*/ 	.word	0x000021d0


	//   ....[9]....
        /*00d4*/ 	.word	0x000030c0


	//   ....[10]....
        /*00d8*/ 	.word	0x000032d0


	//   ....[11]....
        /*00dc*/ 	.word	0x00003300


	//   ....[12]....
        /*00e0*/ 	.word	0x00003cd0


	//   ....[13]....
        /*00e4*/ 	.word	0x00003f00


	//----- nvinfo : EIATTR_VRC_CTA_INIT_COUNT
	.align		4
.L_43:
        /*00e8*/ 	.byte	0x02, 0x4a
        /*00ea*/ 	.byte	0x80
	.zero		1


	//----- nvinfo : EIATTR_SYSCALL_OFFSETS
	.align		4
        /*00ec*/ 	.byte	0x04, 0x46
        /*00ee*/ 	.short	(.L_45 - .L_44)


	//   ....[0]....
.L_44:
        /*00f0*/ 	.word	0x00005b10


	//   ....[1]....
        /*00f4*/ 	.word	0x00005c00


	//   ....[2]....
        /*00f8*/ 	.word	0x00006390


	//   ....[3]....
        /*00fc*/ 	.word	0x00006c40


	//   ....[4]....
        /*0100*/ 	.word	0x000074d0


	//   ....[5]....
        /*0104*/ 	.word	0x00007d50


	//----- nvinfo : EIATTR_MBARRIER_INSTR_OFFSETS
	.align		4
.L_45:
        /*0108*/ 	.byte	0x04, 0x39
        /*010a*/ 	.short	(.L_47 - .L_46)


	//   ....[0]....
.L_46:
        /*010c*/ 	.word	0x00000610
        /*0110*/ 	.word	0x000000ff
        /*0114*/ 	.word	0x00000000
        /*0118*/ 	.short	0x0100
        /*011a*/ 	.byte	0x04
	.zero		1


	//   ....[1]....
        /*011c*/ 	.word	0x00000620
        /*0120*/ 	.word	0x000000ff
        /*0124*/ 	.word	0x00000020
        /*0128*/ 	.short	0x0100
        /*012a*/ 	.byte	0x04
	.zero		1


	//   ....[2]....
        /*012c*/ 	.word	0x00000630
        /*0130*/ 	.word	0x000000ff
        /*0134*/ 	.word	0x00000008
        /*0138*/ 	.short	0x0100
        /*013a*/ 	.byte	0x04
	.zero		1


	//   ....[3]....
        /*013c*/ 	.word	0x00000640
        /*0140*/ 	.word	0x000000ff
        /*0144*/ 	.word	0x00000028
        /*0148*/ 	.short	0x0100
        /*014a*/ 	.byte	0x04
	.zero		1


	//   ....[4]....
        /*014c*/ 	.word	0x00000650
        /*0150*/ 	.word	0x000000ff
        /*0154*/ 	.word	0x00000010
        /*0158*/ 	.short	0x0100
        /*015a*/ 	.byte	0x04
	.zero		1


	//   ....[5]....
        /*015c*/ 	.word	0x00000660
        /*0160*/ 	.word	0x000000ff
        /*0164*/ 	.word	0x00000030
        /*0168*/ 	.short	0x0100
        /*016a*/ 	.byte	0x04
	.zero		1


	//   ....[6]....
        /*016c*/ 	.word	0x00000670
        /*0170*/ 	.word	0x000000ff
        /*0174*/ 	.word	0x00000018
        /*0178*/ 	.short	0x0100
        /*017a*/ 	.byte	0x04
	.zero		1


	//   ....[7]....
        /*017c*/ 	.word	0x00000680
        /*0180*/ 	.word	0x000000ff
        /*0184*/ 	.word	0x00000038
        /*0188*/ 	.short	0x0100
        /*018a*/ 	.byte	0x04
	.zero		1


	//   ....[8]....
        /*018c*/ 	.word	0x000007b0
        /*0190*/ 	.word	0x000000ff
        /*0194*/ 	.word	0x00000040
        /*0198*/ 	.short	0x0100
        /*019a*/ 	.byte	0x04
	.zero		1


	//   ....[9]....
        /*019c*/ 	.word	0x000007c0
        /*01a0*/ 	.word	0x000000ff
        /*01a4*/ 	.word	0x00000060
        /*01a8*/ 	.short	0x0100
        /*01aa*/ 	.byte	0x04
	.zero		1


	//   ....[10]....
        /*01ac*/ 	.word	0x000007d0
        /*01b0*/ 	.word	0x000000ff
        /*01b4*/ 	.word	0x00000048
        /*01b8*/ 	.short	0x0100
        /*01ba*/ 	.byte	0x04
	.zero		1


	//   ....[11]....
        /*01bc*/ 	.word	0x000007e0
        /*01c0*/ 	.word	0x000000ff
        /*01c4*/ 	.word	0x00000068
        /*01c8*/ 	.short	0x0100
        /*01ca*/ 	.byte	0x04
	.zero		1


	//   ....[12]....
        /*01cc*/ 	.word	0x000007f0
        /*01d0*/ 	.word	0x000000ff
        /*01d4*/ 	.word	0x00000050
        /*01d8*/ 	.short	0x0100
        /*01da*/ 	.byte	0x04
	.zero		1


	//   ....[13]....
        /*01dc*/ 	.word	0x00000800
        /*01e0*/ 	.word	0x000000ff
        /*01e4*/ 	.word	0x00000070
        /*01e8*/ 	.short	0x0100
        /*01ea*/ 	.byte	0x04
	.zero		1


	//   ....[14]....
        /*01ec*/ 	.word	0x00000810
        /*01f0*/ 	.word	0x000000ff
        /*01f4*/ 	.word	0x00000058
        /*01f8*/ 	.short	0x0100
        /*01fa*/ 	.byte	0x04
	.zero		1


	//   ....[15]....
        /*01fc*/ 	.word	0x00000820
        /*0200*/ 	.word	0x000000ff
        /*0204*/ 	.word	0x00000078
        /*0208*/ 	.short	0x0100
        /*020a*/ 	.byte	0x04
	.zero		1


	//   ....[16]....
        /*020c*/ 	.word	0x00000910
        /*0210*/ 	.word	0x000000ff
        /*0214*/ 	.word	0x00000080
        /*0218*/ 	.short	0x0100
        /*021a*/ 	.byte	0x06
	.zero		1


	//   ....[17]....
        /*021c*/ 	.word	0x00000920
        /*0220*/ 	.word	0x000000ff
        /*0224*/ 	.word	0x00000088
        /*0228*/ 	.short	0x0100
        /*022a*/ 	.byte	0x06
	.zero		1


	//   ....[18]....
        /*022c*/ 	.word	0x00000a60
        /*0230*/ 	.word	0x000000ff
        /*0234*/ 	.word	0x00000090
        /*0238*/ 	.short	0x0100
        /*023a*/ 	.byte	0x06
	.zero		1


	//   ....[19]....
        /*023c*/ 	.word	0x00000a70
        /*0240*/ 	.word	0x000000ff
        /*0244*/ 	.word	0x000000a0
        /*0248*/ 	.short	0x0100
        /*024a*/ 	.byte	0x06
	.zero		1


	//   ....[20]....
        /*024c*/ 	.word	0x00000a80
        /*0250*/ 	.word	0x000000ff
        /*0254*/ 	.word	0x00000098
        /*0258*/ 	.short	0x0100
        /*025a*/ 	.byte	0x06
	.zero		1


	//   ....[21]....
        /*025c*/ 	.word	0x00000a90
        /*0260*/ 	.word	0x000000ff
        /*0264*/ 	.word	0x000000a8
        /*0268*/ 	.short	0x0100
        /*026a*/ 	.byte	0x06
	.zero		1


	//   ....[22]....
        /*026c*/ 	.word	0x00000bc0
        /*0270*/ 	.word	0x000000ff
        /*0274*/ 	.word	0x000000b0
        /*0278*/ 	.short	0x0100
        /*027a*/ 	.byte	0x04
	.zero		1


	//   ....[23]....
        /*027c*/ 	.word	0x00000bd0
        /*0280*/ 	.word	0x000000ff
        /*0284*/ 	.word	0x000000d0
        /*0288*/ 	.short	0x0100
        /*028a*/ 	.byte	0x04
	.zero		1


	//   ....[24]....
        /*028c*/ 	.word	0x00000be0
        /*0290*/ 	.word	0x000000ff
        /*0294*/ 	.word	0x000000b8
        /*0298*/ 	.short	0x0100
        /*029a*/ 	.byte	0x04
	.zero		1


	//   ....[25]....
        /*029c*/ 	.word	0x00000bf0
        /*02a0*/ 	.word	0x000000ff
        /*02a4*/ 	.word	0x000000d8
        /*02a8*/ 	.short	0x0100
        /*02aa*/ 	.byte	0x04
	.zero		1


	//   ....[26]....
        /*02ac*/ 	.word	0x00000c00
        /*02b0*/ 	.word	0x000000ff
        /*02b4*/ 	.word	0x000000c0
        /*02b8*/ 	.short	0x0100
        /*02ba*/ 	.byte	0x04
	.zero		1


	//   ....[27]....
        /*02bc*/ 	.word	0x00000c10
        /*02c0*/ 	.word	0x000000ff
        /*02c4*/ 	.word	0x000000e0
        /*02c8*/ 	.short	0x0100
        /*02ca*/ 	.byte	0x04
	.zero		1


	//   ....[28]....
        /*02cc*/ 	.word	0x00000c20
        /*02d0*/ 	.word	0x000000ff
        /*02d4*/ 	.word	0x000000c8
        /*02d8*/ 	.short	0x0100
        /*02da*/ 	.byte	0x04
	.zero		1


	//   ....[29]....
        /*02dc*/ 	.word	0x00000c30
        /*02e0*/ 	.word	0x000000ff
        /*02e4*/ 	.word	0x000000e8
        /*02e8*/ 	.short	0x0100
        /*02ea*/ 	.byte	0x04
	.zero		1


	//   ....[30]....
        /*02ec*/ 	.word	0x00000d20
        /*02f0*/ 	.word	0x000000ff
        /*02f4*/ 	.word	0x000000f0
        /*02f8*/ 	.short	0x0100
        /*02fa*/ 	.byte	0x04
	.zero		1


	//   ....[31]....
        /*02fc*/ 	.word	0x00000d30
        /*0300*/ 	.word	0x000000ff
        /*0304*/ 	.word	0x00000100
        /*0308*/ 	.short	0x0100
        /*030a*/ 	.byte	0x04
	.zero		1


	//   ....[32]....
        /*030c*/ 	.word	0x00000d40
        /*0310*/ 	.word	0x000000ff
        /*0314*/ 	.word	0x000000f8
        /*0318*/ 	.short	0x0100
        /*031a*/ 	.byte	0x04
	.zero		1


	//   ....[33]....
        /*031c*/ 	.word	0x00000d50
        /*0320*/ 	.word	0x000000ff
        /*0324*/ 	.word	0x00000108
        /*0328*/ 	.short	0x0100
        /*032a*/ 	.byte	0x04
	.zero		1


	//   ....[34]....
        /*032c*/ 	.word	0x00001a40
        /*0330*/ 	.word	0x00000000
        /*0334*/ 	.word	0x00000100
        /*0338*/ 	.short	0x010a
        /*033a*/ 	.byte	0xff
	.zero		1


	//   ....[35]....
        /*033c*/ 	.word	0x00001a70
        /*0340*/ 	.word	0x00000000
        /*0344*/ 	.word	0x000000f0
        /*0348*/ 	.short	0x0101
        /*034a*/ 	.byte	0xff
	.zero		1


	//   ....[36]....
        /*034c*/ 	.word	0x00001b20
        /*0350*/ 	.word	0x000000ff
        /*0354*/ 	.word	0x00000020
        /*0358*/ 	.short	0x010a
        /*035a*/ 	.byte	0x04
	.zero		1


	//   ....[37]....
        /*035c*/ 	.word	0x00001bb0
        /*0360*/ 	.word	0x000000ff
        /*0364*/ 	.word	0x00000020
        /*0368*/ 	.short	0x010a
        /*036a*/ 	.byte	0x21
	.zero		1


	//   ....[38]....
        /*036c*/ 	.word	0x00001d40
        /*0370*/ 	.word	0x000000ff
        /*0374*/ 	.word	0x00000020
        /*0378*/ 	.short	0x010a
        /*037a*/ 	.byte	0x05
	.zero		1


	//   ....[39]....
        /*037c*/ 	.word	0x00001e90
        /*0380*/ 	.word	0x000000ff
        /*0384*/ 	.word	0x00000088
        /*0388*/ 	.short	0x0101
        /*038a*/ 	.byte	0x15
	.zero		1


	//   ....[40]....
        /*038c*/ 	.word	0x00001eb0
        /*0390*/ 	.word	0x000000ff
        /*0394*/ 	.word	0x00000020
        /*0398*/ 	.short	0x010a
        /*039a*/ 	.byte	0x04
	.zero		1


	//   ....[41]....
        /*039c*/ 	.word	0x00001f30
        /*03a0*/ 	.word	0x000000ff
        /*03a4*/ 	.word	0x00000020
        /*03a8*/ 	.short	0x010a
        /*03aa*/ 	.byte	0x11
	.zero		1


	//   ....[42]....
        /*03ac*/ 	.word	0x000020c0
        /*03b0*/ 	.word	0x000000ff
        /*03b4*/ 	.word	0x00000020
        /*03b8*/ 	.short	0x010a
        /*03ba*/ 	.byte	0x05
	.zero		1


	//   ....[43]....
        /*03bc*/ 	.word	0x00002200
        /*03c0*/ 	.word	0x00000003
        /*03c4*/ 	.word	0x00000090
        /*03c8*/ 	.short	0x010a
        /*03ca*/ 	.byte	0xff
	.zero		1


	//   ....[44]....
        /*03cc*/ 	.word	0x00002350
        /*03d0*/ 	.word	0x00000000
        /*03d4*/ 	.word	0x00000000
        /*03d8*/ 	.short	0x0101
        /*03da*/ 	.byte	0xff
	.zero		1


	//   ....[45]....
        /*03dc*/ 	.word	0x00002910
        /*03e0*/ 	.word	0x000000ff
        /*03e4*/ 	.word	0x00000000
        /*03e8*/ 	.short	0x010a
        /*03ea*/ 	.byte	0x04
	.zero		1


	//   ....[46]....
        /*03ec*/ 	.word	0x000029a0
        /*03f0*/ 	.word	0x000000ff
        /*03f4*/ 	.word	0x00000000
        /*03f8*/ 	.short	0x010a
        /*03fa*/ 	.byte	0x05
	.zero		1


	//   ....[47]....
        /*03fc*/ 	.word	0x00002a30
        /*0400*/ 	.word	0x000000ff
        /*0404*/ 	.word	0x00000000
        /*0408*/ 	.short	0x010a
        /*040a*/ 	.byte	0x05
	.zero		1


	//   ....[48]....
        /*040c*/ 	.word	0x00002ad0
        /*0410*/ 	.word	0x00000000
        /*0414*/ 	.word	0x00000000
        /*0418*/ 	.short	0x010a
        /*041a*/ 	.byte	0xff
	.zero		1


	//   ....[49]....
        /*041c*/ 	.word	0x00002c10
        /*0420*/ 	.word	0x00000002
        /*0424*/ 	.word	0x000000f0
        /*0428*/ 	.short	0x010a
        /*042a*/ 	.byte	0xff
	.zero		1


	//   ....[50]....
        /*042c*/ 	.word	0x00002c80
        /*0430*/ 	.word	0x00000002
        /*0434*/ 	.word	0x00000000
        /*0438*/ 	.short	0x0101
        /*043a*/ 	.byte	0xff
	.zero		1


	//   ....[51]....
        /*043c*/ 	.word	0x00002ca0
        /*0440*/ 	.word	0x000000ff
        /*0444*/ 	.word	0x000000a0
        /*0448*/ 	.short	0x010a
        /*044a*/ 	.byte	0x04
	.zero		1


	//   ....[52]....
        /*044c*/ 	.word	0x00002dc0
        /*0450*/ 	.word	0x00000002
        /*0454*/ 	.word	0x00000090
        /*0458*/ 	.short	0x010a
        /*045a*/ 	.byte	0xff
	.zero		1


	//   ....[53]....
        /*045c*/ 	.word	0x00002ec0
        /*0460*/ 	.word	0x00000002
        /*0464*/ 	.word	0x00000000
        /*0468*/ 	.short	0x0101
        /*046a*/ 	.byte	0xff
	.zero		1


	//   ....[54]....
        /*046c*/ 	.word	0x00002f50
        /*0470*/ 	.word	0x000000ff
        /*0474*/ 	.word	0x000000a0
        /*0478*/ 	.short	0x0106
        /*047a*/ 	.byte	0x04
	.zero		1


	//   ....[55]....
        /*047c*/ 	.word	0x00002f70
        /*0480*/ 	.word	0x000000ff
        /*0484*/ 	.word	0x000000a0
        /*0488*/ 	.short	0x010a
        /*048a*/ 	.byte	0x04
	.zero		1


	//   ....[56]....
        /*048c*/ 	.word	0x00003000
        /*0490*/ 	.word	0x000000ff
        /*0494*/ 	.word	0x000000a0
        /*0498*/ 	.short	0x0106
        /*049a*/ 	.byte	0x07
	.zero		1


	//   ....[57]....
        /*049c*/ 	.word	0x00003040
        /*04a0*/ 	.word	0x00000000
        /*04a4*/ 	.word	0x000000a0
        /*04a8*/ 	.short	0x010a
        /*04aa*/ 	.byte	0xff
	.zero		1


	//   ....[58]....
        /*04ac*/ 	.word	0x00003560
        /*04b0*/ 	.word	0x00000000
        /*04b4*/ 	.word	0x00000090
        /*04b8*/ 	.short	0x010a
        /*04ba*/ 	.byte	0xff
	.zero		1


	//   ....[59]....
        /*04bc*/ 	.word	0x00003660
        /*04c0*/ 	.word	0x00000003
        /*04c4*/ 	.word	0x00000000
        /*04c8*/ 	.short	0x0101
        /*04ca*/ 	.byte	0xff
	.zero		1


	//   ....[60]....
        /*04cc*/ 	.word	0x00003670
        /*04d0*/ 	.word	0x000000ff
        /*04d4*/ 	.word	0x00000000
        /*04d8*/ 	.short	0x010a
        /*04da*/ 	.byte	0x04
	.zero		1


	//   ....[61]....
        /*04dc*/ 	.word	0x000036f0
        /*04e0*/ 	.word	0x000000ff
        /*04e4*/ 	.word	0x000000d0
        /*04e8*/ 	.short	0x010a
        /*04ea*/ 	.byte	0x17
	.zero		1


	//   ....[62]....
        /*04ec*/ 	.word	0x000037d0
        /*04f0*/ 	.word	0x000000ff
        /*04f4*/ 	.word	0x00000000
        /*04f8*/ 	.short	0x010a
        /*04fa*/ 	.byte	0x05
	.zero		1


	//   ....[63]....
        /*04fc*/ 	.word	0x00003910
        /*0500*/ 	.word	0x000000ff
        /*0504*/ 	.word	0x00000000
        /*0508*/ 	.short	0x010a
        /*050a*/ 	.byte	0x04
	.zero		1


	//   ....[64]....
        /*050c*/ 	.word	0x00003b00
        /*0510*/ 	.word	0x000000ff
        /*0514*/ 	.word	0x00000000
        /*0518*/ 	.short	0x010a
        /*051a*/ 	.byte	0x04
	.zero		1


	//   ....[65]....
        /*051c*/ 	.word	0x00003b90
        /*0520*/ 	.word	0x000000ff
        /*0524*/ 	.word	0x00000000
        /*0528*/ 	.short	0x010a
        /*052a*/ 	.byte	0x05
	.zero		1


	//   ....[66]....
        /*052c*/ 	.word	0x00003c20
        /*0530*/ 	.word	0x000000ff
        /*0534*/ 	.word	0x00000000
        /*0538*/ 	.short	0x010a
        /*053a*/ 	.byte	0x05
	.zero		1


	//   ....[67]....
        /*053c*/ 	.word	0x00003cb0
        /*0540*/ 	.word	0x000000ff
        /*0544*/ 	.word	0x00000000
        /*0548*/ 	.short	0x010a
        /*054a*/ 	.byte	0x04
	.zero		1


	//   ....[68]....
        /*054c*/ 	.word	0x000041c0
        /*0550*/ 	.word	0x0000000c
        /*0554*/ 	.word	0x00000090
        /*0558*/ 	.short	0x010a
        /*055a*/ 	.byte	0xff
	.zero		1


	//   ....[69]....
        /*055c*/ 	.word	0x00004330
        /*0560*/ 	.word	0x00000000
        /*0564*/ 	.word	0x00000000
        /*0568*/ 	.short	0x0101
        /*056a*/ 	.byte	0xff
	.zero		1


	//   ....[70]....
        /*056c*/ 	.word	0x000047c0
        /*0570*/ 	.word	0x000000ff
        /*0574*/ 	.word	0x00000088
        /*0578*/ 	.short	0x010a
        /*057a*/ 	.byte	0x15
	.zero		1


	//   ....[71]....
        /*057c*/ 	.word	0x00004940
        /*0580*/ 	.word	0x000000ff
        /*0584*/ 	.word	0x00000060
        /*0588*/ 	.short	0x010a
        /*058a*/ 	.byte	0x15
	.zero		1


	//   ....[72]....
        /*058c*/ 	.word	0x00004ab0
        /*0590*/ 	.word	0x000000ff
        /*0594*/ 	.word	0x00000040
        /*0598*/ 	.short	0x010b
        /*059a*/ 	.byte	0x15
	.zero		1


	//   ....[73]....
        /*059c*/ 	.word	0x00004ac0
        /*05a0*/ 	.word	0x000000ff
        /*05a4*/ 	.word	0x00000000
        /*05a8*/ 	.short	0x0101
        /*05aa*/ 	.byte	0x28
	.zero		1


	//   ....[74]....
        /*05ac*/ 	.word	0x00004ad0
        /*05b0*/ 	.word	0x000000ff
        /*05b4*/ 	.word	0x00000068
        /*05b8*/ 	.short	0x010a
        /*05ba*/ 	.byte	0x15
	.zero		1


	//   ....[75]....
        /*05bc*/ 	.word	0x00004c20
        /*05c0*/ 	.word	0x000000ff
        /*05c4*/ 	.word	0x00000048
        /*05c8*/ 	.short	0x010b
        /*05ca*/ 	.byte	0x15
	.zero		1


	//   ....[76]....
        /*05cc*/ 	.word	0x00004c30
        /*05d0*/ 	.word	0x000000ff
        /*05d4*/ 	.word	0x00000000
        /*05d8*/ 	.short	0x0101
        /*05da*/ 	.byte	0x27
	.zero		1


	//   ....[77]....
        /*05dc*/ 	.word	0x00004c40
        /*05e0*/ 	.word	0x000000ff
        /*05e4*/ 	.word	0x00000070
        /*05e8*/ 	.short	0x010a
        /*05ea*/ 	.byte	0x15
	.zero		1


	//   ....[78]....
        /*05ec*/ 	.word	0x00004d80
        /*05f0*/ 	.word	0x000000ff
        /*05f4*/ 	.word	0x00000050
        /*05f8*/ 	.short	0x010b
        /*05fa*/ 	.byte	0x15
	.zero		1


	//   ....[79]....
        /*05fc*/ 	.word	0x00004d90
        /*0600*/ 	.word	0x000000ff
        /*0604*/ 	.word	0x00000000
        /*0608*/ 	.short	0x0101
        /*060a*/ 	.byte	0x26
	.zero		1


	//   ....[80]....
        /*060c*/ 	.word	0x00004da0
        /*0610*/ 	.word	0x000000ff
        /*0614*/ 	.word	0x00000078
        /*0618*/ 	.short	0x010a
        /*061a*/ 	.byte	0x15
	.zero		1


	//   ....[81]....
        /*061c*/ 	.word	0x00004fa0
        /*0620*/ 	.word	0x000000ff
        /*0624*/ 	.word	0x00000058
        /*0628*/ 	.short	0x010b
        /*062a*/ 	.byte	0x15
	.zero		1


	//   ....[82]....
        /*062c*/ 	.word	0x00004fb0
        /*0630*/ 	.word	0x000000ff
        /*0634*/ 	.word	0x00000000
        /*0638*/ 	.short	0x0101
        /*063a*/ 	.byte	0x25
	.zero		1


	//   ....[83]....
        /*063c*/ 	.word	0x00004fe0
        /*0640*/ 	.word	0x000000ff
        /*0644*/ 	.word	0x00000060
        /*0648*/ 	.short	0x010a
        /*064a*/ 	.byte	0x15
	.zero		1


	//   ....[84]....
        /*064c*/ 	.word	0x00005000
        /*0650*/ 	.word	0x000000ff
        /*0654*/ 	.word	0x00000068
        /*0658*/ 	.short	0x010a
        /*065a*/ 	.byte	0x15
	.zero		1


	//   ....[85]....
        /*065c*/ 	.word	0x00005020
        /*0660*/ 	.word	0x000000ff
        /*0664*/ 	.word	0x00000070
        /*0668*/ 	.short	0x010a
        /*066a*/ 	.byte	0x15
	.zero		1


	//   ....[86]....
        /*066c*/ 	.word	0x00005060
        /*0670*/ 	.word	0x00000000
        /*0674*/ 	.word	0x00000078
        /*0678*/ 	.short	0x010a
        /*067a*/ 	.byte	0xff
	.zero		1


	//   ....[87]....
        /*067c*/ 	.word	0x000053a0
        /*0680*/ 	.word	0x00000003
        /*0684*/ 	.word	0x00000090
        /*0688*/ 	.short	0x010a
        /*068a*/ 	.byte	0xff
	.zero		1


	//   ....[88]....
        /*068c*/ 	.word	0x00005520
        /*0690*/ 	.word	0x00000000
        /*0694*/ 	.word	0x00000000
        /*0698*/ 	.short	0x0101
        /*069a*/ 	.byte	0xff
	.zero		1


	//   ....[89]....
        /*069c*/ 	.word	0x00006040
        /*06a0*/ 	.word	0x000000ff
        /*06a4*/ 	.word	0x00000040
        /*06a8*/ 	.short	0x010a
        /*06aa*/ 	.byte	0x2c
	.zero		1


	//   ....[90]....
        /*06ac*/ 	.word	0x00006080
        /*06b0*/ 	.word	0x0000001a
        /*06b4*/ 	.word	0x000000b0
        /*06b8*/ 	.short	0x010a
        /*06ba*/ 	.byte	0xff
	.zero		1


	//   ....[91]....
        /*06bc*/ 	.word	0x00006190
        /*06c0*/ 	.word	0x000000ff
        /*06c4*/ 	.word	0x00000040
        /*06c8*/ 	.short	0x010a
        /*06ca*/ 	.byte	0x2c
	.zero		1


	//   ....[92]....
        /*06cc*/ 	.word	0x00006270
        /*06d0*/ 	.word	0x0000001a
        /*06d4*/ 	.word	0x000000b0
        /*06d8*/ 	.short	0x010a
        /*06da*/ 	.byte	0xff
	.zero		1


	//   ....[93]....
        /*06dc*/ 	.word	0x000069a0
        /*06e0*/ 	.word	0x00000000
        /*06e4*/ 	.word	0x00000000
        /*06e8*/ 	.short	0x0101
        /*06ea*/ 	.byte	0xff
	.zero		1


	//   ....[94]....
        /*06ec*/ 	.word	0x000069b0
        /*06f0*/ 	.word	0x00000004
        /*06f4*/ 	.word	0x00000040
        /*06f8*/ 	.short	0x010a
        /*06fa*/ 	.byte	0xff
	.zero		1


	//   ....[95]....
        /*06fc*/ 	.word	0x00006a70
        /*0700*/ 	.word	0x00000004
        /*0704*/ 	.word	0x00000040
        /*0708*/ 	.short	0x010a
        /*070a*/ 	.byte	0xff
	.zero		1


	//   ....[96]....
        /*070c*/ 	.word	0x00007230
        /*0710*/ 	.word	0x00000000
        /*0714*/ 	.word	0x00000000
        /*0718*/ 	.short	0x0101
        /*071a*/ 	.byte	0xff
	.zero		1


	//   ....[97]....
        /*071c*/ 	.word	0x00007250
        /*0720*/ 	.word	0x00000002
        /*0724*/ 	.word	0x00000040
        /*0728*/ 	.short	0x010a
        /*072a*/ 	.byte	0xff
	.zero		1


	//   ....[98]....
        /*072c*/ 	.word	0x00007300
        /*0730*/ 	.word	0x00000002
        /*0734*/ 	.word	0x00000040
        /*0738*/ 	.short	0x010a
        /*073a*/ 	.byte	0xff
	.zero		1


	//   ....[99]....
        /*073c*/ 	.word	0x00007ab0
        /*0740*/ 	.word	0x00000000
        /*0744*/ 	.word	0x00000000
        /*0748*/ 	.short	0x0101
        /*074a*/ 	.byte	0xff
	.zero		1


	//   ....[100]....
        /*074c*/ 	.word	0x00007ad0
        /*0750*/ 	.word	0x00000003
        /*0754*/ 	.word	0x00000040
        /*0758*/ 	.short	0x010a
        /*075a*/ 	.byte	0xff
	.zero		1


	//   ....[101]....
        /*075c*/ 	.word	0x00007b80
        /*0760*/ 	.word	0x00000003
        /*0764*/ 	.word	0x00000040
        /*0768*/ 	.short	0x010a
        /*076a*/ 	.byte	0xff
	.zero		1


	//   ....[102]....
        /*076c*/ 	.word	0x00007f90
        /*0770*/ 	.word	0x000000ff
        /*0774*/ 	.word	0x00000000
        /*0778*/ 	.short	0x0101
        /*077a*/ 	.byte	0x04
	.zero		1


	//   ....[103]....
        /*077c*/ 	.word	0x000083a0
        /*0780*/ 	.word	0x00000000
        /*0784*/ 	.word	0x00000000
        /*0788*/ 	.short	0x0101
        /*078a*/ 	.byte	0xff
	.zero		1


	//   ....[104]....
        /*078c*/ 	.word	0x00008650
        /*0790*/ 	.word	0x000000ff
        /*0794*/ 	.word	0x00000000
        /*0798*/ 	.short	0x0101
        /*079a*/ 	.byte	0x04
	.zero		1


	//   ....[105]....
        /*079c*/ 	.word	0x00008670
        /*07a0*/ 	.word	0x00000000
        /*07a4*/ 	.word	0x00000100
        /*07a8*/ 	.short	0x010a
        /*07aa*/ 	.byte	0xff
	.zero		1


	//   ....[106]....
        /*07ac*/ 	.word	0x000086d0
        /*07b0*/ 	.word	0x00000000
        /*07b4*/ 	.word	0x00000020
        /*07b8*/ 	.short	0x010a
        /*07ba*/ 	.byte	0xff
	.zero		1


	//   ....[107]....
        /*07bc*/ 	.word	0x00008730
        /*07c0*/ 	.word	0x00000000
        /*07c4*/ 	.word	0x00000020
        /*07c8*/ 	.short	0x010a
        /*07ca*/ 	.byte	0xff
	.zero		1


	//   ....[108]....
        /*07cc*/ 	.word	0x00008780
        /*07d0*/ 	.word	0x00000003
        /*07d4*/ 	.word	0x00000090
        /*07d8*/ 	.short	0x010a
        /*07da*/ 	.byte	0xff
	.zero		1


	//   ....[109]....
        /*07dc*/ 	.word	0x000087e0
        /*07e0*/ 	.word	0x00000000
        /*07e4*/ 	.word	0x00000000
        /*07e8*/ 	.short	0x010a
        /*07ea*/ 	.byte	0xff
	.zero		1


	//   ....[110]....
        /*07ec*/ 	.word	0x00008840
        /*07f0*/ 	.word	0x00000000
        /*07f4*/ 	.word	0x00000000
        /*07f8*/ 	.short	0x010a
        /*07fa*/ 	.byte	0xff
	.zero		1


	//   ....[111]....
        /*07fc*/ 	.word	0x000088a0
        /*0800*/ 	.word	0x00000000
        /*0804*/ 	.word	0x00000000
        /*0808*/ 	.short	0x010a
        /*080a*/ 	.byte	0xff
	.zero		1


	//   ....[112]....
        /*080c*/ 	.word	0x000088f0
        /*0810*/ 	.word	0x00000002
        /*0814*/ 	.word	0x000000f0
        /*0818*/ 	.short	0x010a
        /*081a*/ 	.byte	0xff
	.zero		1


	//   ....[113]....
        /*081c*/ 	.word	0x00008950
        /*0820*/ 	.word	0x00000002
        /*0824*/ 	.word	0x000000a0
        /*0828*/ 	.short	0x010a
        /*082a*/ 	.byte	0xff
	.zero		1


	//   ....[114]....
        /*082c*/ 	.word	0x000089a0
        /*0830*/ 	.word	0x00000002
        /*0834*/ 	.word	0x00000090
        /*0838*/ 	.short	0x010a
        /*083a*/ 	.byte	0xff
	.zero		1


	//   ....[115]....
        /*083c*/ 	.word	0x00008a00
        /*0840*/ 	.word	0x00000000
        /*0844*/ 	.word	0x000000a0
        /*0848*/ 	.short	0x010a
        /*084a*/ 	.byte	0xff
	.zero		1


	//   ....[116]....
        /*084c*/ 	.word	0x00008a50
        /*0850*/ 	.word	0x00000000
        /*0854*/ 	.word	0x00000090
        /*0858*/ 	.short	0x010a
        /*085a*/ 	.byte	0xff
	.zero		1


	//   ....[117]....
        /*085c*/ 	.word	0x00008ab0
        /*0860*/ 	.word	0x00000002
        /*0864*/ 	.word	0x000000d0
        /*0868*/ 	.short	0x010a
        /*086a*/ 	.byte	0xff
	.zero		1


	//   ....[118]....
        /*086c*/ 	.word	0x00008b10
        /*0870*/ 	.word	0x00000000
        /*0874*/ 	.word	0x00000000
        /*0878*/ 	.short	0x010a
        /*087a*/ 	.byte	0xff
	.zero		1


	//   ....[119]....
        /*087c*/ 	.word	0x00008b70
        /*0880*/ 	.word	0x00000000
        /*0884*/ 	.word	0x00000000
        /*0888*/ 	.short	0x010a
        /*088a*/ 	.byte	0xff
	.zero		1


	//   ....[120]....
        /*088c*/ 	.word	0x00008bd0
        /*0890*/ 	.word	0x00000000
        /*0894*/ 	.word	0x00000000
        /*0898*/ 	.short	0x010a
        /*089a*/ 	.byte	0xff
	.zero		1


	//   ....[121]....
        /*089c*/ 	.word	0x00008c30
        /*08a0*/ 	.word	0x00000000
        /*08a4*/ 	.word	0x00000000
        /*08a8*/ 	.short	0x010a
        /*08aa*/ 	.byte	0xff
	.zero		1


	//   ....[122]....
        /*08ac*/ 	.word	0x00008c90
        /*08b0*/ 	.word	0x00000000
        /*08b4*/ 	.word	0x00000000
        /*08b8*/ 	.short	0x010a
        /*08ba*/ 	.byte	0xff
	.zero		1


	//   ....[123]....
        /*08bc*/ 	.word	0x00008ce0
        /*08c0*/ 	.word	0x0000000c
        /*08c4*/ 	.word	0x00000090
        /*08c8*/ 	.short	0x010a
        /*08ca*/ 	.byte	0xff
	.zero		1


	//   ....[124]....
        /*08cc*/ 	.word	0x00008d40
        /*08d0*/ 	.word	0x00000000
        /*08d4*/ 	.word	0x00000088
        /*08d8*/ 	.short	0x010a
        /*08da*/ 	.byte	0xff
	.zero		1


	//   ....[125]....
        /*08dc*/ 	.word	0x00008da0
        /*08e0*/ 	.word	0x00000000
        /*08e4*/ 	.word	0x00000060
        /*08e8*/ 	.short	0x010a
        /*08ea*/ 	.byte	0xff
	.zero		1


	//   ....[126]....
        /*08ec*/ 	.word	0x00008e00
        /*08f0*/ 	.word	0x00000000
        /*08f4*/ 	.word	0x00000068
        /*08f8*/ 	.short	0x010a
        /*08fa*/ 	.byte	0xff
	.zero		1


	//   ....[127]....
        /*08fc*/ 	.word	0x00008e60
        /*0900*/ 	.word	0x00000000
        /*0904*/ 	.word	0x00000070
        /*0908*/ 	.short	0x010a
        /*090a*/ 	.byte	0xff
	.zero		1


	//   ....[128]....
        /*090c*/ 	.word	0x00008ec0
        /*0910*/ 	.word	0x00000000
        /*0914*/ 	.word	0x00000078
        /*0918*/ 	.short	0x010a
        /*091a*/ 	.byte	0xff
	.zero		1


	//   ....[129]....
        /*091c*/ 	.word	0x00008f20
        /*0920*/ 	.word	0x00000000
        /*0924*/ 	.word	0x00000060
        /*0928*/ 	.short	0x010a
        /*092a*/ 	.byte	0xff
	.zero		1


	//   ....[130]....
        /*092c*/ 	.word	0x00008f80
        /*0930*/ 	.word	0x00000000
        /*0934*/ 	.word	0x00000068
        /*0938*/ 	.short	0x010a
        /*093a*/ 	.byte	0xff
	.zero		1


	//   ....[131]....
        /*093c*/ 	.word	0x00008fe0
        /*0940*/ 	.word	0x00000000
        /*0944*/ 	.word	0x00000070
        /*0948*/ 	.short	0x010a
        /*094a*/ 	.byte	0xff
	.zero		1


	//   ....[132]....
        /*094c*/ 	.word	0x00009030
        /*0950*/ 	.word	0x00000003
        /*0954*/ 	.word	0x00000090
        /*0958*/ 	.short	0x010a
        /*095a*/ 	.byte	0xff
	.zero		1


	//   ....[133]....
        /*095c*/ 	.word	0x00009090
        /*0960*/ 	.word	0x00000000
        /*0964*/ 	.word	0x00000040
        /*0968*/ 	.short	0x010a
        /*096a*/ 	.byte	0xff
	.zero		1


	//   ....[134]....
        /*096c*/ 	.word	0x000090e0
        /*0970*/ 	.word	0x0000001a
        /*0974*/ 	.word	0x000000b0
        /*0978*/ 	.short	0x010a
        /*097a*/ 	.byte	0xff
	.zero		1


	//   ....[135]....
        /*097c*/ 	.word	0x00009130
        /*0980*/ 	.word	0x00000004
        /*0984*/ 	.word	0x00000040
        /*0988*/ 	.short	0x010a
        /*098a*/ 	.byte	0xff
	.zero		1


	//   ....[136]....
        /*098c*/ 	.word	0x00009180
        /*0990*/ 	.word	0x00000002
        /*0994*/ 	.word	0x00000040
        /*0998*/ 	.short	0x010a
        /*099a*/ 	.byte	0xff
	.zero		1


	//   ....[137]....
        /*099c*/ 	.word	0x000091d0
        /*09a0*/ 	.word	0x00000003
        /*09a4*/ 	.word	0x00000040
        /*09a8*/ 	.short	0x010a
        /*09aa*/ 	.byte	0xff
	.zero		1


	//----- nvinfo : EIATTR_NUM_MBARRIERS
	.align		4
.L_47:
        /*09ac*/ 	.byte	0x03, 0x38
        /*09ae*/ 	.short	0x0022


	//----- nvinfo : EIATTR_EXIT_INSTR_OFFSETS
	.align		4
        /*09b0*/ 	.byte	0x04, 0x1c
        /*09b2*/ 	.short	(.L_49 - .L_48)


	//   ....[0]....
.L_48:
        /*09b4*/ 	.word	0x00002b00


	//   ....[1]....
        /*09b8*/ 	.word	0x00003010


	//   ....[2]....
        /*09bc*/ 	.word	0x00003070


	//   ....[3]....
        /*09c0*/ 	.word	0x00003f10


	//   ....[4]....
        /*09c4*/ 	.word	0x00005090


	//   ....[5]....
        /*09c8*/ 	.word	0x000050d0


	//   ....[6]....
        /*09cc*/ 	.word	0x00008530


	//   ....[7]....
        /*09d0*/ 	.word	0x000085b0


	//   ....[8]....
        /*09d4*/ 	.word	0x000085e0


	//   ....[9]....
        /*09d8*/ 	.word	0x00008660


	//----- nvinfo : EIATTR_MAX_THREADS
	.align		4
.L_49:
        /*09dc*/ 	.byte	0x04, 0x05
        /*09de*/ 	.short	(.L_51 - .L_50)
.L_50:
        /*09e0*/ 	.word	0x00000100
        /*09e4*/ 	.word	0x00000001
        /*09e8*/ 	.word	0x00000001


	//----- nvinfo : EIATTR_CRS_STACK_SIZE
	.align		4
.L_51:
        /*09ec*/ 	.byte	0x04, 0x1e
        /*09ee*/ 	.short	(.L_53 - .L_52)
.L_52:
        /*09f0*/ 	.word	0x00000000


	//----- nvinfo : EIATTR_CBANK_PARAM_SIZE
	.align		4
.L_53:
        /*09f4*/ 	.byte	0x03, 0x19
        /*09f6*/ 	.short	0x0800


	//----- nvinfo : EIATTR_PARAM_CBANK
	.align		4
        /*09f8*/ 	.byte	0x04, 0x0a
        /*09fa*/ 	.short	(.L_55 - .L_54)
	.align		4
.L_54:
        /*09fc*/ 	.word	index@(.nv.constant0._ZN7cutlass13device_kernelINS_4gemm6kernel13GemmUniversalIN4cute5tupleIJiiiiEEENS1_10collective13CollectiveMmaINS1_35MainloopSm100TmaUmmaWarpSpecializedILi4ELi2ELi4ENS5_IJNS4_1CILi2EEESB_NSA_ILi1EEEEEEEENS5_IJNSA_ILi64EEENSA_ILi128EEENSA_ILi32EEEEEENS_10bfloat16_tENS5_IJlSC_lEEESJ_SK_NS4_8TiledMMAINS4_8MMA_AtomIJNS4_20SM100_MMA_F16BF16_SSISJ_SJ_fLi64ELi128ELNS4_4UMMA5MajorE0ELSP_0ELNSO_7ScaleInE0ELSQ_0EEEEEENS4_6LayoutINS5_IJSC_SC_SC_EEENS5_IJNSA_ILi0EEESV_SV_EEEEENS5_IJNS4_10UnderscoreESY_SY_EEEEENS4_23SM90_TMA_LOAD_MULTICASTENS4_14ComposedLayoutINS4_7SwizzleILi2ELi4ELi3EEENS4_18smem_ptr_flag_bitsILi16EEENST_INS5_IJNSA_ILi8EEESH_EEENS5_IJSH_SC_EEEEEEEvNS4_8identityES11_S1B_vS1C_EENS_8epilogue10collective18CollectiveEpilogueINS1E_23Sm100TmaWarpSpecializedILi4ELi2ELi16ELb1ELb0EEEJSI_NS5_IJNST_ISF_SC_EENST_ISH_SC_EEEEESJ_SK_SJ_SK_NS1E_6fusion15FusionCallbacksIS1I_NS1M_17LinearCombinationISJ_fSJ_fLNS_15FloatRoundStyleE2EEESI_S1L_JEEENS4_5SM1004TMEM4LOAD26SM100_TMEM_LOAD_16dp256b4xENS4_13SM90_TMA_LOADES1B_NS4_17SM75_U32x4_LDSM_NENS4_14SM90_TMA_STOREES1B_NS4_17SM90_U32x4_STSM_NENS4_39AutoVectorizingCopyWithAssumedAlignmentILi128EEEEEEvvEEEEvNT_6ParamsE)
        /*0a00*/ 	.short	0x0380
        /*0a02*/ 	.short	0x0800


	//----- nvinfo : EIATTR_SW_WAR
	.align		4
.L_55:
        /*0a04*/ 	.byte	0x04, 0x36
        /*0a06*/ 	.short	(.L_57 - .L_56)
.L_56:
        /*0a08*/ 	.word	0x00000008
.L_57:


//--------------------- .nv.callgraph             --------------------------
	.section	.nv.callgraph,"",@"SHT_CUDA_CALLGRAPH"
	.align	4
	.sectionentsize	8
	.align		4
        /*0000*/ 	.word	0x00000000
	.align		4
        /*0004*/ 	.word	0xffffffff
	.align		4
        /*0008*/ 	.word	index@(_ZN7cutlass13device_kernelINS_4gemm6kernel13GemmUniversalIN4cute5tupleIJiiiiEEENS1_10collective13CollectiveMmaINS1_35MainloopSm100TmaUmmaWarpSpecializedILi4ELi2ELi4ENS5_IJNS4_1CILi2EEESB_NSA_ILi1EEEEEEEENS5_IJNSA_ILi64EEENSA_ILi128EEENSA_ILi32EEEEEENS_10bfloat16_tENS5_IJlSC_lEEESJ_SK_NS4_8TiledMMAINS4_8MMA_AtomIJNS4_20SM100_MMA_F16BF16_SSISJ_SJ_fLi64ELi128ELNS4_4UMMA5MajorE0ELSP_0ELNSO_7ScaleInE0ELSQ_0EEEEEENS4_6LayoutINS5_IJSC_SC_SC_EEENS5_IJNSA_ILi0EEESV_SV_EEEEENS5_IJNS4_10UnderscoreESY_SY_EEEEENS4_23SM90_TMA_LOAD_MULTICASTENS4_14ComposedLayoutINS4_7SwizzleILi2ELi4ELi3EEENS4_18smem_ptr_flag_bitsILi16EEENST_INS5_IJNSA_ILi8EEESH_EEENS5_IJSH_SC_EEEEEEEvNS4_8identityES11_S1B_vS1C_EENS_8epilogue10collective18CollectiveEpilogueINS1E_23Sm100TmaWarpSpecializedILi4ELi2ELi16ELb1ELb0EEEJSI_NS5_IJNST_ISF_SC_EENST_ISH_SC_EEEEESJ_SK_SJ_SK_NS1E_6fusion15FusionCallbacksIS1I_NS1M_17LinearCombinationISJ_fSJ_fLNS_15FloatRoundStyleE2EEESI_S1L_JEEENS4_5SM1004TMEM4LOAD26SM100_TMEM_LOAD_16dp256b4xENS4_13SM90_TMA_LOADES1B_NS4_17SM75_U32x4_LDSM_NENS4_14SM90_TMA_STOREES1B_NS4_17SM90_U32x4_STSM_NENS4_39AutoVectorizingCopyWithAssumedAlignmentILi128EEEEEEvvEEEEvNT_6ParamsE)
	.align		4
        /*000c*/ 	.word	index@(__assertfail)
	.align		4
        /*0010*/ 	.word	0x00000000
	.align		4
        /*0014*/ 	.word	0xfffffffe
	.align		4
        /*0018*/ 	.word	0x00000000
	.align		4
        /*001c*/ 	.word	0xfffffffd
	.align		4
        /*0020*/ 	.word	0x00000000
	.align		4
        /*0024*/ 	.word	0xfffffffc


//--------------------- .nv.constant4             --------------------------
	.section	.nv.constant4,"a",@progbits
	.align	8
	.align		8
.nv.constant4:
        /*0000*/ 	.dword	__assertfail
	.align		8
        /*0008*/ 	.dword	__unnamed_1
	.align		8
        /*0010*/ 	.dword	__unnamed_2
	.align		8
        /*0018*/ 	.dword	_ZN39_INTERNAL_38c741c1_4_k_cu_4fd3268f_87694cuda3std3__45__cpo5beginE
	.align		8
        /*0020*/ 	.dword	_ZN39_INTERNAL_38c741c1_4_k_cu_4fd3268f_87694cuda3std3__45__cpo3endE
	.align		8
        /*0028*/ 	.dword	_ZN39_INTERNAL_38c741c1_4_k_cu_4fd3268f_87694cuda3std3__45__cpo6cbeginE
	.align		8
        /*0030*/ 	.dword	_ZN39_INTERNAL_38c741c1_4_k_cu_4fd3268f_87694cuda3std3__45__cpo4cendE
	.align		8
        /*0038*/ 	.dword	_ZN39_INTERNAL_38c741c1_4_k_cu_4fd3268f_87694cuda3std3__441_GLOBAL__N__38c741c1_4_k_cu_4fd3268f_87696ignoreE
	.align		8
        /*0040*/ 	.dword	_ZN39_INTERNAL_38c741c1_4_k_cu_4fd3268f_87694cuda3std3__419piecewise_constructE
	.align		8
        /*0048*/ 	.dword	_ZN39_INTERNAL_38c741c1_4_k_cu_4fd3268f_87694cuda3std3__48in_placeE
	.align		8
        /*0050*/ 	.dword	_ZN39_INTERNAL_38c741c1_4_k_cu_4fd3268f_87694cuda3std6ranges3__45__cpo4swapE
	.align		8
        /*0058*/ 	.dword	_ZN39_INTERNAL_38c741c1_4_k_cu_4fd3268f_87694cuda3std6ranges3__45__cpo9iter_moveE
	.align		8
        /*0060*/ 	.dword	_ZN39_INTERNAL_38c741c1_4_k_cu_4fd3268f_87694cute7productE
	.align		8
        /*0068*/ 	.dword	_ZN39_INTERNAL_38c741c1_4_k_cu_4fd3268f_87694cute1_E
	.align		8
        /*0070*/ 	.dword	$str$25
	.align		8
        /*0078*/ 	.dword	$str$26
	.align		8
        /*0080*/ 	.dword	$str$27
	.align		8
        /*0088*/ 	.dword	$str$28


//--------------------- .text._ZN7cutlass13device_kernelINS_4gemm6kernel13GemmUniversalIN4cute5tupleIJiiiiEEENS1_10collective13CollectiveMmaINS1_35MainloopSm100TmaUmmaWarpSpecializedILi4ELi2ELi4ENS5_IJNS4_1CILi2EEESB_NSA_ILi1EEEEEEEENS5_IJNSA_ILi64EEENSA_ILi128EEENSA_ILi32EEEEEENS_10bfloat16_tENS5_IJlSC_lEEESJ_SK_NS4_8TiledMMAINS4_8MMA_AtomIJNS4_20SM100_MMA_F16BF16_SSISJ_SJ_fLi64ELi128ELNS4_4UMMA5MajorE0ELSP_0ELNSO_7ScaleInE0ELSQ_0EEEEEENS4_6LayoutINS5_IJSC_SC_SC_EEENS5_IJNSA_ILi0EEESV_SV_EEEEENS5_IJNS4_10UnderscoreESY_SY_EEEEENS4_23SM90_TMA_LOAD_MULTICASTENS4_14ComposedLayoutINS4_7SwizzleILi2ELi4ELi3EEENS4_18smem_ptr_flag_bitsILi16EEENST_INS5_IJNSA_ILi8EEESH_EEENS5_IJSH_SC_EEEEEEEvNS4_8identityES11_S1B_vS1C_EENS_8epilogue10collective18CollectiveEpilogueINS1E_23Sm100TmaWarpSpecializedILi4ELi2ELi16ELb1ELb0EEEJSI_NS5_IJNST_ISF_SC_EENST_ISH_SC_EEEEESJ_SK_SJ_SK_NS1E_6fusion15FusionCallbacksIS1I_NS1M_17LinearCombinationISJ_fSJ_fLNS_15FloatRoundStyleE2EEESI_S1L_JEEENS4_5SM1004TMEM4LOAD26SM100_TMEM_LOAD_16dp256b4xENS4_13SM90_TMA_LOADES1B_NS4_17SM75_U32x4_LDSM_NENS4_14SM90_TMA_STOREES1B_NS4_17SM90_U32x4_STSM_NENS4_39AutoVectorizingCopyWithAssumedAlignmentILi128EEEEEEvvEEEEvNT_6ParamsE --------------------------
	.section	.text._ZN7cutlass13device_kernelINS_4gemm6kernel13GemmUniversalIN4cute5tupleIJiiiiEEENS1_10collective13CollectiveMmaINS1_35MainloopSm100TmaUmmaWarpSpecializedILi4ELi2ELi4ENS5_IJNS4_1CILi2EEESB_NSA_ILi1EEEEEEEENS5_IJNSA_ILi64EEENSA_ILi128EEENSA_ILi32EEEEEENS_10bfloat16_tENS5_IJlSC_lEEESJ_SK_NS4_8TiledMMAINS4_8MMA_AtomIJNS4_20SM100_MMA_F16BF16_SSISJ_SJ_fLi64ELi128ELNS4_4UMMA5MajorE0ELSP_0ELNSO_7ScaleInE0ELSQ_0EEEEEENS4_6LayoutINS5_IJSC_SC_SC_EEENS5_IJNSA_ILi0EEESV_SV_EEEEENS5_IJNS4_10UnderscoreESY_SY_EEEEENS4_23SM90_TMA_LOAD_MULTICASTENS4_14ComposedLayoutINS4_7SwizzleILi2ELi4ELi3EEENS4_18smem_ptr_flag_bitsILi16EEENST_INS5_IJNSA_ILi8EEESH_EEENS5_IJSH_SC_EEEEEEEvNS4_8identityES11_S1B_vS1C_EENS_8epilogue10collective18CollectiveEpilogueINS1E_23Sm100TmaWarpSpecializedILi4ELi2ELi16ELb1ELb0EEEJSI_NS5_IJNST_ISF_SC_EENST_ISH_SC_EEEEESJ_SK_SJ_SK_NS1E_6fusion15FusionCallbacksIS1I_NS1M_17LinearCombinationISJ_fSJ_fLNS_15FloatRoundStyleE2EEESI_S1L_JEEENS4_5SM1004TMEM4LOAD26SM100_TMEM_LOAD_16dp256b4xENS4_13SM90_TMA_LOADES1B_NS4_17SM75_U32x4_LDSM_NENS4_14SM90_TMA_STOREES1B_NS4_17SM90_U32x4_STSM_NENS4_39AutoVectorizingCopyWithAssumedAlignmentILi128EEEEEEvvEEEEvNT_6ParamsE,"ax",@progbits
	.align	128
.text._ZN7cutlass13device_kernelINS_4gemm6kernel13GemmUniversalIN4cute5tupleIJiiiiEEENS1_10collective13CollectiveMmaINS1_35MainloopSm100TmaUmmaWarpSpecializedILi4ELi2ELi4ENS5_IJNS4_1CILi2EEESB_NSA_ILi1EEEEEEEENS5_IJNSA_ILi64EEENSA_ILi128EEENSA_ILi32EEEEEENS_10bfloat16_tENS5_IJlSC_lEEESJ_SK_NS4_8TiledMMAINS4_8MMA_AtomIJNS4_20SM100_MMA_F16BF16_SSISJ_SJ_fLi64ELi128ELNS4_4UMMA5MajorE0ELSP_0ELNSO_7ScaleInE0ELSQ_0EEEEEENS4_6LayoutINS5_IJSC_SC_SC_EEENS5_IJNSA_ILi0EEESV_SV_EEEEENS5_IJNS4_10UnderscoreESY_SY_EEEEENS4_23SM90_TMA_LOAD_MULTICASTENS4_14ComposedLayoutINS4_7SwizzleILi2ELi4ELi3EEENS4_18smem_ptr_flag_bitsILi16EEENST_INS5_IJNSA_ILi8EEESH_EEENS5_IJSH_SC_EEEEEEEvNS4_8identityES11_S1B_vS1C_EENS_8epilogue10collective18CollectiveEpilogueINS1E_23Sm100TmaWarpSpecializedILi4ELi2ELi16ELb1ELb0EEEJSI_NS5_IJNST_ISF_SC_EENST_ISH_SC_EEEEESJ_SK_SJ_SK_NS1E_6fusion15FusionCallbacksIS1I_NS1M_17LinearCombinationISJ_fSJ_fLNS_15FloatRoundStyleE2EEESI_S1L_JEEENS4_5SM1004TMEM4LOAD26SM100_TMEM_LOAD_16dp256b4xENS4_13SM90_TMA_LOADES1B_NS4_17SM75_U32x4_LDSM_NENS4_14SM90_TMA_STOREES1B_NS4_17SM90_U32x4_STSM_NENS4_39AutoVectorizingCopyWithAssumedAlignmentILi128EEEEEEvvEEEEvNT_6ParamsE:
        .type           _ZN7cutlass13device_kernelINS_4gemm6kernel13GemmUniversalIN4cute5tupleIJiiiiEEENS1_10collective13CollectiveMmaINS1_35MainloopSm100TmaUmmaWarpSpecializedILi4ELi2ELi4ENS5_IJNS4_1CILi2EEESB_NSA_ILi1EEEEEEEENS5_IJNSA_ILi64EEENSA_ILi128EEENSA_ILi32EEEEEENS_10bfloat16_tENS5_IJlSC_lEEESJ_SK_NS4_8TiledMMAINS4_8MMA_AtomIJNS4_20SM100_MMA_F16BF16_SSISJ_SJ_fLi64ELi128ELNS4_4UMMA5MajorE0ELSP_0ELNSO_7ScaleInE0ELSQ_0EEEEEENS4_6LayoutINS5_IJSC_SC_SC_EEENS5_IJNSA_ILi0EEESV_SV_EEEEENS5_IJNS4_10UnderscoreESY_SY_EEEEENS4_23SM90_TMA_LOAD_MULTICASTENS4_14ComposedLayoutINS4_7SwizzleILi2ELi4ELi3EEENS4_18smem_ptr_flag_bitsILi16EEENST_INS5_IJNSA_ILi8EEESH_EEENS5_IJSH_SC_EEEEEEEvNS4_8identityES11_S1B_vS1C_EENS_8epilogue10collective18CollectiveEpilogueINS1E_23Sm100TmaWarpSpecializedILi4ELi2ELi16ELb1ELb0EEEJSI_NS5_IJNST_ISF_SC_EENST_ISH_SC_EEEEESJ_SK_SJ_SK_NS1E_6fusion15FusionCallbacksIS1I_NS1M_17LinearCombinationISJ_fSJ_fLNS_15FloatRoundStyleE2EEESI_S1L_JEEENS4_5SM1004TMEM4LOAD26SM100_TMEM_LOAD_16dp256b4xENS4_13SM90_TMA_LOADES1B_NS4_17SM75_U32x4_LDSM_NENS4_14SM90_TMA_STOREES1B_NS4_17SM90_U32x4_STSM_NENS4_39AutoVectorizingCopyWithAssumedAlignmentILi128EEEEEEvvEEEEvNT_6ParamsE,@function
        .size           _ZN7cutlass13device_kernelINS_4gemm6kernel13GemmUniversalIN4cute5tupleIJiiiiEEENS1_10collective13CollectiveMmaINS1_35MainloopSm100TmaUmmaWarpSpecializedILi4ELi2ELi4ENS5_IJNS4_1CILi2EEESB_NSA_ILi1EEEEEEEENS5_IJNSA_ILi64EEENSA_ILi128EEENSA_ILi32EEEEEENS_10bfloat16_tENS5_IJlSC_lEEESJ_SK_NS4_8TiledMMAINS4_8MMA_AtomIJNS4_20SM100_MMA_F16BF16_SSISJ_SJ_fLi64ELi128ELNS4_4UMMA5MajorE0ELSP_0ELNSO_7ScaleInE0ELSQ_0EEEEEENS4_6LayoutINS5_IJSC_SC_SC_EEENS5_IJNSA_ILi0EEESV_SV_EEEEENS5_IJNS4_10UnderscoreESY_SY_EEEEENS4_23SM90_TMA_LOAD_MULTICASTENS4_14ComposedLayoutINS4_7SwizzleILi2ELi4ELi3EEENS4_18smem_ptr_flag_bitsILi16EEENST_INS5_IJNSA_ILi8EEESH_EEENS5_IJSH_SC_EEEEEEEvNS4_8identityES11_S1B_vS1C_EENS_8epilogue10collective18CollectiveEpilogueINS1E_23Sm100TmaWarpSpecializedILi4ELi2ELi16ELb1ELb0EEEJSI_NS5_IJNST_ISF_SC_EENST_ISH_SC_EEEEESJ_SK_SJ_SK_NS1E_6fusion15FusionCallbacksIS1I_NS1M_17LinearCombinationISJ_fSJ_fLNS_15FloatRoundStyleE2EEESI_S1L_JEEENS4_5SM1004TMEM4LOAD26SM100_TMEM_LOAD_16dp256b4xENS4_13SM90_TMA_LOADES1B_NS4_17SM75_U32x4_LDSM_NENS4_14SM90_TMA_STOREES1B_NS4_17SM90_U32x4_STSM_NENS4_39AutoVectorizingCopyWithAssumedAlignmentILi128EEEEEEvvEEEEvNT_6ParamsE,(.L_x_183 - _ZN7cutlass13device_kernelINS_4gemm6kernel13GemmUniversalIN4cute5tupleIJiiiiEEENS1_10collective13CollectiveMmaINS1_35MainloopSm100TmaUmmaWarpSpecializedILi4ELi2ELi4ENS5_IJNS4_1CILi2EEESB_NSA_ILi1EEEEEEEENS5_IJNSA_ILi64EEENSA_ILi128EEENSA_ILi32EEEEEENS_10bfloat16_tENS5_IJlSC_lEEESJ_SK_NS4_8TiledMMAINS4_8MMA_AtomIJNS4_20SM100_MMA_F16BF16_SSISJ_SJ_fLi64ELi128ELNS4_4UMMA5MajorE0ELSP_0ELNSO_7ScaleInE0ELSQ_0EEEEEENS4_6LayoutINS5_IJSC_SC_SC_EEENS5_IJNSA_ILi0EEESV_SV_EEEEENS5_IJNS4_10UnderscoreESY_SY_EEEEENS4_23SM90_TMA_LOAD_MULTICASTENS4_14ComposedLayoutINS4_7SwizzleILi2ELi4ELi3EEENS4_18smem_ptr_flag_bitsILi16EEENST_INS5_IJNSA_ILi8EEESH_EEENS5_IJSH_SC_EEEEEEEvNS4_8identityES11_S1B_vS1C_EENS_8epilogue10collective18CollectiveEpilogueINS1E_23Sm100TmaWarpSpecializedILi4ELi2ELi16ELb1ELb0EEEJSI_NS5_IJNST_ISF_SC_EENST_ISH_SC_EEEEESJ_SK_SJ_SK_NS1E_6fusion15FusionCallbacksIS1I_NS1M_17LinearCombinationISJ_fSJ_fLNS_15FloatRoundStyleE2EEESI_S1L_JEEENS4_5SM1004TMEM4LOAD26SM100_TMEM_LOAD_16dp256b4xENS4_13SM90_TMA_LOADES1B_NS4_17SM75_U32x4_LDSM_NENS4_14SM90_TMA_STOREES1B_NS4_17SM90_U32x4_STSM_NENS4_39AutoVectorizingCopyWithAssumedAlignmentILi128EEEEEEvvEEEEvNT_6ParamsE)
        .other          _ZN7cutlass13device_kernelINS_4gemm6kernel13GemmUniversalIN4cute5tupleIJiiiiEEENS1_10collective13CollectiveMmaINS1_35MainloopSm100TmaUmmaWarpSpecializedILi4ELi2ELi4ENS5_IJNS4_1CILi2EEESB_NSA_ILi1EEEEEEEENS5_IJNSA_ILi64EEENSA_ILi128EEENSA_ILi32EEEEEENS_10bfloat16_tENS5_IJlSC_lEEESJ_SK_NS4_8TiledMMAINS4_8MMA_AtomIJNS4_20SM100_MMA_F16BF16_SSISJ_SJ_fLi64ELi128ELNS4_4UMMA5MajorE0ELSP_0ELNSO_7ScaleInE0ELSQ_0EEEEEENS4_6LayoutINS5_IJSC_SC_SC_EEENS5_IJNSA_ILi0EEESV_SV_EEEEENS5_IJNS4_10UnderscoreESY_SY_EEEEENS4_23SM90_TMA_LOAD_MULTICASTENS4_14ComposedLayoutINS4_7SwizzleILi2ELi4ELi3EEENS4_18smem_ptr_flag_bitsILi16EEENST_INS5_IJNSA_ILi8EEESH_EEENS5_IJSH_SC_EEEEEEEvNS4_8identityES11_S1B_vS1C_EENS_8epilogue10collective18CollectiveEpilogueINS1E_23Sm100TmaWarpSpecializedILi4ELi2ELi16ELb1ELb0EEEJSI_NS5_IJNST_ISF_SC_EENST_ISH_SC_EEEEESJ_SK_SJ_SK_NS1E_6fusion15FusionCallbacksIS1I_NS1M_17LinearCombinationISJ_fSJ_fLNS_15FloatRoundStyleE2EEESI_S1L_JEEENS4_5SM1004TMEM4LOAD26SM100_TMEM_LOAD_16dp256b4xENS4_13SM90_TMA_LOADES1B_NS4_17SM75_U32x4_LDSM_NENS4_14SM90_TMA_STOREES1B_NS4_17SM90_U32x4_STSM_NENS4_39AutoVectorizingCopyWithAssumedAlignmentILi128EEEEEEvvEEEEvNT_6ParamsE,@"STO_CUDA_ENTRY STV_DEFAULT"
_ZN7cutlass13device_kernelINS_4gemm6kernel13GemmUniversalIN4cute5tupleIJiiiiEEENS1_10collective13CollectiveMmaINS1_35MainloopSm100TmaUmmaWarpSpecializedILi4ELi2ELi4ENS5_IJNS4_1CILi2EEESB_NSA_ILi1EEEEEEEENS5_IJNSA_ILi64EEENSA_ILi128EEENSA_ILi32EEEEEENS_10bfloat16_tENS5_IJlSC_lEEESJ_SK_NS4_8TiledMMAINS4_8MMA_AtomIJNS4_20SM100_MMA_F16BF16_SSISJ_SJ_fLi64ELi128ELNS4_4UMMA5MajorE0ELSP_0ELNSO_7ScaleInE0ELSQ_0EEEEEENS4_6LayoutINS5_IJSC_SC_SC_EEENS5_IJNSA_ILi0EEESV_SV_EEEEENS5_IJNS4_10UnderscoreESY_SY_EEEEENS4_23SM90_TMA_LOAD_MULTICASTENS4_14ComposedLayoutINS4_7SwizzleILi2ELi4ELi3EEENS4_18smem_ptr_flag_bitsILi16EEENST_INS5_IJNSA_ILi8EEESH_EEENS5_IJSH_SC_EEEEEEEvNS4_8identityES11_S1B_vS1C_EENS_8epilogue10collective18CollectiveEpilogueINS1E_23Sm100TmaWarpSpecializedILi4ELi2ELi16ELb1ELb0EEEJSI_NS5_IJNST_ISF_SC_EENST_ISH_SC_EEEEESJ_SK_SJ_SK_NS1E_6fusion15FusionCallbacksIS1I_NS1M_17LinearCombinationISJ_fSJ_fLNS_15FloatRoundStyleE2EEESI_S1L_JEEENS4_5SM1004TMEM4LOAD26SM100_TMEM_LOAD_16dp256b4xENS4_13SM90_TMA_LOADES1B_NS4_17SM75_U32x4_LDSM_NENS4_14SM90_TMA_STOREES1B_NS4_17SM90_U32x4_STSM_NENS4_39AutoVectorizingCopyWithAssumedAlignmentILi128EEEEEEvvEEEEvNT_6ParamsE:
[----:B------:R-:W1:Y:S01]  /*0000*/  LDC R1, c[0x0][0x37c] ;  /* 0x0000df00ff017b82 */ /* 0x000e620000000800 */
[----:B------:R-:W2:Y:S01]  /*0010*/  S2R R57, SR_TID.X ;  /* 0x0000000000397919 */ /* 0x000ea20000002100 */
[----:B------:R-:W3:Y:S01]  /*0020*/  LDCU.64 UR8, c[0x0][0x890] ;  /* 0x00011200ff0877ac */ /* 0x000ee20008000a00 */
[----:B------:R-:W-:Y:S02]  /*0030*/  PRMT R45, RZ, 0x7610, R45 ;  /* 0x00007610ff2d7816 */ /* 0x000fe4000000002d */
[----:B------:R-:W-:Y:S01]  /*0040*/  ELECT P3, URZ, PT ;  /* 0x0000000000ff782f */ /* 0x000fe20003860000 */
[----:B---3--:R-:W-:-:S04]  /*0050*/  UISETP.NE.U32.AND UP0, UPT, UR8, URZ, UPT ;  /* 0x000000ff0800728c */ /* 0x008fc8000bf05070 */
[----:B------:R-:W-:Y:S01]  /*0060*/  UISETP.NE.AND.EX UP0, UPT, UR9, URZ, UPT, UP0 ;  /* 0x000000ff0900728c */ /* 0x000fe2000bf05300 */
[----:B--2---:R-:W-:-:S05]  /*0070*/  SHF.R.U32.HI R46, RZ, 0x5, R57 ;  /* 0x00000005ff2e7819 */ /* 0x004fca0000011639 */
[----:B------:R-:W2:Y:S02]  /*0080*/  SHFL.IDX PT, R0, R46, RZ, 0x1f ;  /* 0x00001fff2e007589 */ /* 0x000ea400000e0000 */
[----:B--2---:R-:W-:Y:S01]  /*0090*/  R2UR UR17, R0 ;  /* 0x00000000001172ca */ /* 0x004fe200000e0000 */
[----:B-1----:R-:W-:-:S14]  /*00a0*/  BRA.U UP0, `(.L_x_0) ;  /* 0x0000000100307547 */ /* 0x002fdc000b800000 */
[----:B------:R-:W1:Y:S02]  /*00b0*/  LDCU.64 UR4, c[0x0][0x888] ;  /* 0x00011100ff0477ac */ /* 0x000e640008000a00 */
[----:B-1----:R-:W-:-:S04]  /*00c0*/  UISETP.NE.U32.AND UP0, UPT, UR4, URZ, UPT ;  /* 0x000000ff0400728c */ /* 0x002fc8000bf05070 */
[----:B------:R-:W-:-:S09]  /*00d0*/  UISETP.NE.AND.EX UP0, UPT, UR5, URZ, UPT, UP0 ;  /* 0x000000ff0500728c */ /* 0x000fd2000bf05300 */
[----:B------:R-:W-:Y:S05]  /*00e0*/  BRA.U !UP0, `(.L_x_1) ;  /* 0x0000000108147547 */ /* 0x000fea000b800000 */
[----:B------:R-:W1:Y:S01]  /*00f0*/  LDC.64 R2, c[0x0][0x888] ;  /* 0x00022200ff027b82 */ /* 0x000e620000000a00 */
[----:B------:R-:W1:Y:S02]  /*0100*/  LDCU.64 UR4, c[0x0][0x358] ;  /* 0x00006b00ff0477ac */ /* 0x000e640008000a00 */
[----:B-1----:R1:W5:Y:S01]  /*0110*/  LDG.E R27, desc[UR4][R2.64] ;  /* 0x00000004021b7981 */ /* 0x002362000c1e1900 */
[----:B------:R-:W-:Y:S01]  /*0120*/  HFMA2 R45, -RZ, RZ, 0, 5.9604644775390625e-08 ;  /* 0x00000001ff2d7431 */ /* 0x000fe200000001ff */
[----:B------:R-:W-:Y:S05]  /*0130*/  BRA `(.L_x_0) ;  /* 0x00000000000c7947 */ /* 0x000fea0003800000 */
.L_x_1:
[----:B------:R-:W1:Y:S01]  /*0140*/  LDCU UR4, c[0x0][0x880] ;  /* 0x00011000ff0477ac */ /* 0x000e620008000800 */
[----:B------:R-:W-:Y:S01]  /*0150*/  HFMA2 R45, -RZ, RZ, 0, 5.9604644775390625e-08 ;  /* 0x00000001ff2d7431 */ /* 0x000fe200000001ff */
[----:B-1----:R-:W-:-:S07]  /*0160*/  MOV R27, UR4 ;  /* 0x00000004001b7c02 */ /* 0x002fce0008000f00 */
.L_x_0:
[----:B------:R-:W2:Y:S02]  /*0170*/  LDCU.64 UR4, c[0x0][0x8b0] ;  /* 0x00011600ff0477ac */ /* 0x000ea40008000a00 */
[----:B--2---:R-:W-:-:S04]  /*0180*/  UISETP.NE.U32.AND UP0, UPT, UR4, URZ, UPT ;  /* 0x000000ff0400728c */ /* 0x004fc8000bf05070 */
[----:B------:R-:W-:-:S09]  /*0190*/  UISETP.NE.AND.EX UP0, UPT, UR5, URZ, UPT, UP0 ;  /* 0x000000ff0500728c */ /* 0x000fd2000bf05300 */
[----:B------:R-:W-:Y:S05]  /*01a0*/  BRA.U UP0, `(.L_x_2) ;  /* 0x0000000100287547 */ /* 0x000fea000b800000 */
[----:B------:R-:W2:Y:S02]  /*01b0*/  LDCU.64 UR4, c[0x0][0x8a8] ;  /* 0x00011500ff0477ac */ /* 0x000ea40008000a00 */
[----:B--2---:R-:W-:-:S04]  /*01c0*/  UISETP.NE.U32.AND UP0, UPT, UR4, URZ, UPT ;  /* 0x000000ff0400728c */ /* 0x004fc8000bf05070 */
[----:B------:R-:W-:-:S09]  /*01d0*/  UISETP.NE.AND.EX UP0, UPT, UR5, URZ, UPT, UP0 ;  /* 0x000000ff0500728c */ /* 0x000fd2000bf05300 */
[----:B------:R-:W-:Y:S05]  /*01e0*/  BRA.U !UP0, `(.L_x_3) ;  /* 0x0000000108107547 */ /* 0x000fea000b800000 */
[----:B------:R-:W2:Y:S01]  /*01f0*/  LDC.64 R24, c[0x0][0x8a8] ;  /* 0x00022a00ff187b82 */ /* 0x000ea20000000a00 */
[----:B------:R-:W2:Y:S02]  /*0200*/  LDCU.64 UR4, c[0x0][0x358] ;  /* 0x00006b00ff0477ac */ /* 0x000ea40008000a00 */
[----:B--2---:R2:W5:Y:S01]  /*0210*/  LDG.E R24, desc[UR4][R24.64] ;  /* 0x0000000418187981 */ /* 0x004562000c1e1900 */
[----:B------:R-:W-:Y:S05]  /*0220*/  BRA `(.L_x_2) ;  /* 0x0000000000087947 */ /* 0x000fea0003800000 */
.L_x_3:
[----:B------:R-:W2:Y:S02]  /*0230*/  LDCU UR4, c[0x0][0x8a0] ;  /* 0x00011400ff0477ac */ /* 0x000ea40008000800 */
[----:B--2---:R-:W-:Y:S02]  /*0240*/  MOV R24, UR4 ;  /* 0x0000000400187c02 */ /* 0x004fe40008000f00 */
.L_x_2:
[----:B------:R-:W-:Y:S01]  /*0250*/  IMAD.U32 R0, RZ, RZ, UR17 ;  /* 0x00000011ff007e24 */ /* 0x000fe2000f8e00ff */
[----:B------:R-:W-:Y:S04]  /*0260*/  BSSY.RECONVERGENT B0, `(.L_x_4) ;  /* 0x000000c000007945 */ /* 0x000fe80003800200 */
[C---:B------:R-:W-:Y:S02]  /*0270*/  ISETP.NE.OR P1, PT, R0.reuse, 0x1, !P3 ;  /* 0x000000010000780c */ /* 0x040fe40005f25670 */
[----:B------:R-:W-:-:S11]  /*0280*/  ISETP.NE.OR P0, PT, R0, 0x3, !P3 ;  /* 0x000000030000780c */ /* 0x000fd60005f05670 */
[----:B------:R-:W-:Y:S05]  /*0290*/  @P1 BRA `(.L_x_5) ;  /* 0x0000000000201947 */ /* 0x000fea0003800000 */
[----:B------:R-:W3:Y:S02]  /*02a0*/  LDCU.64 UR4, c[0x0][0x348] ;  /* 0x00006900ff0477ac */ /* 0x000ee40008000a00 */
[----:B---3--:R-:W-:Y:S02]  /*02b0*/  UIADD3 UR6, UP1, UPT, UR4, 0x80, URZ ;  /* 0x0000008004067890 */ /* 0x008fe4000ff3e0ff */
[----:B------:R-:W-:Y:S02]  /*02c0*/  UIADD3 UR4, UP0, UPT, UR4, 0x180, URZ ;  /* 0x0000018004047890 */ /* 0x000fe4000ff1e0ff */
[----:B------:R-:W-:Y:S02]  /*02d0*/  UIADD3.X UR7, UPT, UPT, URZ, UR5, URZ, UP1, !UPT ;  /* 0x00000005ff077290 */ /* 0x000fe40008ffe4ff */
[----:B------:R-:W-:-:S07]  /*02e0*/  UIADD3.X UR5, UPT, UPT, URZ, UR5, URZ, UP0, !UPT ;  /* 0x00000005ff057290 */ /* 0x000fce00087fe4ff */
[----:B------:R3:W-:Y:S02]  /*02f0*/  UTMACCTL.PF [UR6] ;  /* 0x00000000060079b9 */ /* 0x0007e40008040000 */
[----:B------:R3:W-:Y:S02]  /*0300*/  UTMACCTL.PF [UR4] ;  /* 0x00000000040079b9 */ /* 0x0007e40008040000 */
[----:B---3--:R-:W-:Y:S01]  /*0310*/  NOP ;  /* 0x0000000000007918 */ /* 0x008fe20000000000 */
.L_x_5:
[----:B------:R-:W-:Y:S05]  /*0320*/  BSYNC.RECONVERGENT B0 ;  /* 0x0000000000007941 */ /* 0x000fea0003800200 */
.L_x_4:
[----:B------:R-:W-:Y:S04]  /*0330*/  BSSY.RECONVERGENT B0, `(.L_x_6) ;  /* 0x000000a000007945 */ /* 0x000fe80003800200 */
        /* <DEDUP_REMOVED lines=9> */
.L_x_7:
[----:B------:R-:W-:Y:S05]  /*03d0*/  BSYNC.RECONVERGENT B0 ;  /* 0x0000000000007941 */ /* 0x000fea0003800200 */
.L_x_6:
[----:B------:R-:W3:Y:S01]  /*03e0*/  LDCU.64 UR4, c[0x0][0x888] ;  /* 0x00011100ff0477ac */ /* 0x000ee20008000a00 */
[----:B------:R-:W-:Y:S02]  /*03f0*/  UISETP.EQ.U32.AND UP1, UPT, UR8, URZ, UPT ;  /* 0x000000ff0800728c */ /* 0x000fe4000bf22070 */
[----:B------:R-:W-:Y:S02]  /*0400*/  UPLOP3.LUT UP3, UPT, UPT, UPT, UPT, 0x80, 0x8 ;  /* 0x000000000008789c */ /* 0x000fe40003f6f070 */
[----:B---3--:R-:W-:-:S04]  /*0410*/  UISETP.NE.U32.AND UP0, UPT, UR4, URZ, UPT ;  /* 0x000000ff0400728c */ /* 0x008fc8000bf05070 */
[----:B------:R-:W-:-:S04]  /*0420*/  UISETP.NE.AND.EX UP0, UPT, UR5, URZ, UPT, UP0 ;  /* 0x000000ff0500728c */ /* 0x000fc8000bf05300 */
[----:B------:R-:W-:-:S04]  /*0430*/  UISETP.EQ.OR.EX UP2, UPT, UR9, URZ, !UP0, UP1 ;  /* 0x000000ff0900728c */ /* 0x000fc8000c742710 */
[----:B------:R-:W-:-:S06]  /*0440*/  UP2UR UR4, UPR, URZ, 0x4 ;  /* 0x00000004ff047883 */ /* 0x000fcc0008000000 */
[----:B------:R-:W-:Y:S01]  /*0450*/  MOV R49, UR4 ;  /* 0x0000000400317c02 */ /* 0x000fe20008000f00 */
[----:B------:R-:W-:Y:S06]  /*0460*/  BRA.U !UP2, `(.L_x_8) ;  /* 0x000000010a207547 */ /* 0x000fec000b800000 */
[----:B------:R-:W-:Y:S01]  /*0470*/  UISETP.NE.U32.AND UP1, UPT, UR8, URZ, UPT ;  /* 0x000000ff0800728c */ /* 0x000fe2000bf25070 */
[----:B-----5:R-:W-:Y:S01]  /*0480*/  FSETP.NEU.AND P0, PT, R27, RZ, PT ;  /* 0x000000ff1b00720b */ /* 0x020fe20003f0d000 */
[----:B------:R-:W-:Y:S02]  /*0490*/  USEL UR4, URZ, 0xffffffff, UP0 ;  /* 0xffffffffff047887 */ /* 0x000fe40008000000 */
[----:B------:R-:W-:-:S10]  /*04a0*/  UISETP.NE.AND.EX UP1, UPT, UR9, URZ, UPT, UP1 ;  /* 0x000000ff0900728c */ /* 0x000fd4000bf25310 */
[----:B------:R-:W-:Y:S01]  /*04b0*/  VOTEU.ANY UP0, P0 ;  /* 0x0000000000ff7886 */ /* 0x000fe20000000100 */
[----:B------:R-:W-:-:S04]  /*04c0*/  @!UP1 USEL UR4, URZ, 0xffffffff, UP0 ;  /* 0xffffffffff049887 */ /* 0x000fc80008000000 */
[----:B------:R-:W-:-:S04]  /*04d0*/  ULOP3.LUT UR4, UR4, 0x1, URZ, 0xc0, !UPT ;  /* 0x0000000104047892 */ /* 0x000fc8000f8ec0ff */
[----:B------:R-:W-:-:S11]  /*04e0*/  UISETP.NE.U32.AND UP3, UPT, UR4, 0x1, UPT ;  /* 0x000000010400788c */ /* 0x000fd6000bf65070 */
.L_x_8:
[----:B-1----:R-:W1:Y:S01]  /*04f0*/  SHFL.IDX PT, R2, R46, RZ, 0x1f ;  /* 0x00001fff2e027589 */ /* 0x002e6200000e0000 */
[----:B------:R-:W-:-:S04]  /*0500*/  UISETP.NE.AND UP0, UPT, UR17, 0x2, UPT ;  /* 0x000000021100788c */ /* 0x000fc8000bf05270 */
[----:B------:R-:W-:Y:S01]  /*0510*/  USEL UR48, URZ, 0x1, UP0 ;  /* 0x00000001ff307887 */ /* 0x000fe20008000000 */
[----:B-1----:R-:W-:-:S13]  /*0520*/  ISETP.NE.AND P0, PT, R2, RZ, PT ;  /* 0x000000ff0200720c */ /* 0x002fda0003f05270 */
[----:B------:R-:W-:Y:S05]  /*0530*/  @P0 BRA `(.L_x_9) ;  /* 0x0000000000580947 */ /* 0x000fea0003800000 */
[----:B------:R-:W1:Y:S01]  /*0540*/  S2UR UR4, SR_CgaCtaId ;  /* 0x00000000000479c3 */ /* 0x000e620000008800 */
[----:B------:R-:W-:Y:S01]  /*0550*/  UMOV UR5, 0x400 ;  /* 0x0000040000057882 */ /* 0x000fe20000000000 */
[----:B------:R-:W-:Y:S01]  /*0560*/  UMOV UR8, 0x1 ;  /* 0x0000000100087882 */ /* 0x000fe20000000000 */
[----:B------:R-:W-:Y:S01]  /*0570*/  UMOV UR6, 0x3 ;  /* 0x0000000300067882 */ /* 0x000fe20000000000 */
[----:B------:R-:W-:-:S04]  /*0580*/  UIADD3 UR8, UPT, UPT, -UR8, 0x100000, URZ ;  /* 0x0010000008087890 */ /* 0x000fc8000fffe1ff */
[----:B------:R-:W-:Y:S02]  /*0590*/  USHF.L.U32 UR9, UR8, 0xb, URZ ;  /* 0x0000000b08097899 */ /* 0x000fe400080006ff */
[----:B------:R-:W-:Y:S02]  /*05a0*/  USHF.L.U32 UR8, UR8, 0x1, URZ ;  /* 0x0000000108087899 */ /* 0x000fe400080006ff */
[----:B------:R-:W-:-:S04]  /*05b0*/  UIADD3 UR6, UPT, UPT, -UR6, 0x100000, URZ ;  /* 0x0010000006067890 */ /* 0x000fc8000fffe1ff */
[----:B------:R-:W-:Y:S02]  /*05c0*/  USHF.L.U32 UR7, UR6, 0xb, URZ ;  /* 0x0000000b06077899 */ /* 0x000fe400080006ff */
[----:B------:R-:W-:Y:S01]  /*05d0*/  USHF.L.U32 UR6, UR6, 0x1, URZ ;  /* 0x0000000106067899 */ /* 0x000fe200080006ff */
[----:B------:R-:W-:Y:S01]  /*05e0*/  ELECT P0, URZ, PT ;  /* 0x0000000000ff782f */ /* 0x000fe20003800000 */
[----:B-1----:R-:W-:Y:S01]  /*05f0*/  ULEA UR4, UR4, UR5, 0x18 ;  /* 0x0000000504047291 */ /* 0x002fe2000f8ec0ff */
[----:B------:R-:W1:Y:S11]  /*0600*/  FENCE.VIEW.ASYNC.S ;  /* 0x00000000000073c6 */ /* 0x000e760000000000 */
[----:B-1----:R1:W3:Y:S01]  /*0610*/  SYNCS.EXCH.64 URZ, [UR4], UR8 ;  /* 0x0000000804ff75b2 */ /* 0x0022e20008000100 */
[----:B------:R1:W4:Y:S01]  /*0620*/  SYNCS.EXCH.64 URZ, [UR4+0x20], UR6 ;  /* 0x0000200604ff75b2 */ /* 0x0003220008000100 */
[----:B------:R1:W1:Y:S01]  /*0630*/  SYNCS.EXCH.64 URZ, [UR4+0x8], UR8 ;  /* 0x0000080804ff75b2 */ /* 0x0002620008000100 */
[----:B------:R1:W1:Y:S01]  /*0640*/  SYNCS.EXCH.64 URZ, [UR4+0x28], UR6 ;  /* 0x0000280604ff75b2 */ /* 0x0002620008000100 */
[----:B------:R1:W1:Y:S01]  /*0650*/  SYNCS.EXCH.64 URZ, [UR4+0x10], UR8 ;  /* 0x0000100804ff75b2 */ /* 0x0002620008000100 */
[----:B------:R1:W1:Y:S01]  /*0660*/  SYNCS.EXCH.64 URZ, [UR4+0x30], UR6 ;  /* 0x0000300604ff75b2 */ /* 0x0002620008000100 */
[----:B------:R1:W1:Y:S01]  /*0670*/  SYNCS.EXCH.64 URZ, [UR4+0x18], UR8 ;  /* 0x0000180804ff75b2 */ /* 0x0002620008000100 */
[----:B------:R1:W1:Y:S01]  /*0680*/  SYNCS.EXCH.64 URZ, [UR4+0x38], UR6 ;  /* 0x0000380604ff75b2 */ /* 0x0002620008000100 */
[----:B------:R-:W-:Y:S01]  /*0690*/  NOP ;  /* 0x0000000000007918 */ /* 0x000fe20000000000 */
.L_x_9:
[----:B------:R-:W2:Y:S01]  /*06a0*/  SHFL.IDX PT, R2, R46, RZ, 0x1f ;  /* 0x00001fff2e027589 */ /* 0x000ea200000e0000 */
[----:B------:R-:W-:Y:S01]  /*06b0*/  NOP ;  /* 0x0000000000007918 */ /* 0x000fe20000000000 */
[----:B--2---:R-:W-:-:S13]  /*06c0*/  ISETP.NE.AND P0, PT, R2, 0x1, PT ;  /* 0x000000010200780c */ /* 0x004fda0003f05270 */
[----:B------:R-:W-:Y:S05]  /*06d0*/  @P0 BRA `(.L_x_10) ;  /* 0x0000000000580947 */ /* 0x000fea0003800000 */
[----:B-1----:R-:W1:Y:S01]  /*06e0*/  S2UR UR4, SR_CgaCtaId ;  /* 0x00000000000479c3 */ /* 0x002e620000008800 */
        /* <DEDUP_REMOVED lines=12> */
[----:B-1----:R2:W1:Y:S01]  /*07b0*/  SYNCS.EXCH.64 URZ, [UR4+0x40], UR8 ;  /* 0x0000400804ff75b2 */ /* 0x0024620008000100 */
[----:B------:R2:W1:Y:S01]  /*07c0*/  SYNCS.EXCH.64 URZ, [UR4+0x60], UR6 ;  /* 0x0000600604ff75b2 */ /* 0x0004620008000100 */
[----:B------:R2:W1:Y:S01]  /*07d0*/  SYNCS.EXCH.64 URZ, [UR4+0x48], UR8 ;  /* 0x0000480804ff75b2 */ /* 0x0004620008000100 */
[----:B------:R2:W1:Y:S01]  /*07e0*/  SYNCS.EXCH.64 URZ, [UR4+0x68], UR6 ;  /* 0x0000680604ff75b2 */ /* 0x0004620008000100 */
[----:B------:R2:W1:Y:S01]  /*07f0*/  SYNCS.EXCH.64 URZ, [UR4+0x50], UR8 ;  /* 0x0000500804ff75b2 */ /* 0x0004620008000100 */
[----:B------:R2:W1:Y:S01]  /*0800*/  SYNCS.EXCH.64 URZ, [UR4+0x70], UR6 ;  /* 0x0000700604ff75b2 */ /* 0x0004620008000100 */
[----:B------:R2:W1:Y:S01]  /*0810*/  SYNCS.EXCH.64 URZ, [UR4+0x58], UR8 ;  /* 0x0000580804ff75b2 */ /* 0x0004620008000100 */
[----:B------:R2:W1:Y:S02]  /*0820*/  SYNCS.EXCH.64 URZ, [UR4+0x78], UR6 ;  /* 0x0000780604ff75b2 */ /* 0x0004640008000100 */
[----:B--2---:R-:W-:Y:S01]  /*0830*/  NOP ;  /* 0x0000000000007918 */ /* 0x004fe20000000000 */
.L_x_10:
[----:B------:R-:W2:Y:S01]  /*0840*/  SHFL.IDX PT, R2, R46, RZ, 0x1f ;  /* 0x00001fff2e027589 */ /* 0x000ea200000e0000 */
[----:B------:R-:W-:Y:S01]  /*0850*/  NOP ;  /* 0x0000000000007918 */ /* 0x000fe20000000000 */
[----:B--2---:R-:W-:-:S13]  /*0860*/  ISETP.NE.AND P0, PT, R2, 0x3, PT ;  /* 0x000000030200780c */ /* 0x004fda0003f05270 */
[----:B------:R-:W-:Y:S05]  /*0870*/  @P0 BRA `(.L_x_11) ;  /* 0x0000000000300947 */ /* 0x000fea0003800000 */
[----:B-1----:R-:W1:Y:S01]  /*0880*/  S2UR UR4, SR_CgaCtaId ;  /* 0x00000000000479c3 */ /* 0x002e620000008800 */
[----:B------:R-:W-:Y:S01]  /*0890*/  UMOV UR6, 0x400 ;  /* 0x0000040000067882 */ /* 0x000fe20000000000 */
[----:B------:R-:W-:Y:S01]  /*08a0*/  UMOV UR5, 0x20 ;  /* 0x0000002000057882 */ /* 0x000fe20000000000 */
[----:B------:R-:W-:Y:S01]  /*08b0*/  ELECT P0, URZ, PT ;  /* 0x0000000000ff782f */ /* 0x000fe20003800000 */
[----:B-1----:R-:W-:Y:S02]  /*08c0*/  ULEA UR6, UR4, UR6, 0x18 ;  /* 0x0000000604067291 */ /* 0x002fe4000f8ec0ff */
[----:B------:R-:W-:-:S04]  /*08d0*/  UIADD3 UR4, UPT, UPT, -UR5, 0x100000, URZ ;  /* 0x0010000005047890 */ /* 0x000fc8000fffe1ff */
[----:B------:R-:W-:Y:S02]  /*08e0*/  USHF.L.U32 UR5, UR4, 0xb, URZ ;  /* 0x0000000b04057899 */ /* 0x000fe400080006ff */
[----:B------:R-:W-:Y:S01]  /*08f0*/  USHF.L.U32 UR4, UR4, 0x1, URZ ;  /* 0x0000000104047899 */ /* 0x000fe200080006ff */
[----:B------:R-:W1:Y:S11]  /*0900*/  FENCE.VIEW.ASYNC.S ;  /* 0x00000000000073c6 */ /* 0x000e760000000000 */
[----:B-1----:R2:W1:Y:S01]  /*0910*/  SYNCS.EXCH.64 URZ, [UR6+0x80], UR4 ;  /* 0x0000800406ff75b2 */ /* 0x0024620008000100 */
[----:B------:R2:W1:Y:S02]  /*0920*/  SYNCS.EXCH.64 URZ, [UR6+0x88], UR4 ;  /* 0x0000880406ff75b2 */ /* 0x0004640008000100 */
[----:B--2---:R-:W-:Y:S01]  /*0930*/  NOP ;  /* 0x0000000000007918 */ /* 0x004fe20000000000 */
.L_x_11:
[----:B------:R-:W2:Y:S01]  /*0940*/  SHFL.IDX PT, R2, R46, RZ, 0x1f ;  /* 0x00001fff2e027589 */ /* 0x000ea200000e0000 */
[----:B------:R-:W-:Y:S01]  /*0950*/  NOP ;  /* 0x0000000000007918 */ /* 0x000fe20000000000 */
[----:B--2---:R-:W-:-:S13]  /*0960*/  ISETP.NE.AND P0, PT, R2, 0x4, PT ;  /* 0x000000040200780c */ /* 0x004fda0003f05270 */
[----:B------:R-:W-:Y:S05]  /*0970*/  @P0 BRA `(.L_x_12) ;  /* 0x00000000004c0947 */ /* 0x000fea0003800000 */
[----:B-1----:R-:W1:Y:S01]  /*0980*/  S2UR UR6, SR_CgaCtaId ;  /* 0x00000000000679c3 */ /* 0x002e620000008800 */
[----:B------:R-:W-:Y:S01]  /*0990*/  UMOV UR4, 0x3a0 ;  /* 0x000003a000047882 */ /* 0x000fe20000000000 */
[----:B------:R-:W-:Y:S01]  /*09a0*/  UMOV UR5, 0x400 ;  /* 0x0000040000057882 */ /* 0x000fe20000000000 */
[----:B------:R-:W-:Y:S01]  /*09b0*/  USEL UR4, UR4, 0x320, UP3 ;  /* 0x0000032004047887 */ /* 0x000fe20009800000 */
[----:B------:R-:W-:Y:S01]  /*09c0*/  UMOV UR8, 0x1 ;  /* 0x0000000100087882 */ /* 0x000fe20000000000 */
[----:B------:R-:W-:Y:S01]  /*09d0*/  ELECT P0, URZ, PT ;  /* 0x0000000000ff782f */ /* 0x000fe20003800000 */
[----:B------:R-:W-:-:S04]  /*09e0*/  UIADD3 UR8, UPT, UPT, -UR8, 0x100000, URZ ;  /* 0x0010000008087890 */ /* 0x000fc8000fffe1ff */
[----:B------:R-:W-:Y:S02]  /*09f0*/  USHF.L.U32 UR9, UR8, 0xb, URZ ;  /* 0x0000000b08097899 */ /* 0x000fe400080006ff */
[----:B------:R-:W-:Y:S02]  /*0a00*/  USHF.L.U32 UR8, UR8, 0x1, URZ ;  /* 0x0000000108087899 */ /* 0x000fe400080006ff */
[----:B-1----:R-:W-:Y:S02]  /*0a10*/  ULEA UR6, UR6, UR5, 0x18 ;  /* 0x0000000506067291 */ /* 0x002fe4000f8ec0ff */
[----:B------:R-:W-:-:S04]  /*0a20*/  UIADD3 UR4, UPT, UPT, -UR4, 0x100000, URZ ;  /* 0x0010000004047890 */ /* 0x000fc8000fffe1ff */
[----:B------:R-:W-:Y:S02]  /*0a30*/  USHF.L.U32 UR5, UR4, 0xb, URZ ;  /* 0x0000000b04057899 */ /* 0x000fe400080006ff */
[----:B------:R-:W-:Y:S01]  /*0a40*/  USHF.L.U32 UR4, UR4, 0x1, URZ ;  /* 0x0000000104047899 */ /* 0x000fe200080006ff */
[----:B------:R-:W1:Y:S03]  /*0a50*/  FENCE.VIEW.ASYNC.S ;  /* 0x00000000000073c6 */ /* 0x000e660000000000 */
[----:B-1----:R2:W1:Y:S08]  /*0a60*/  SYNCS.EXCH.64 URZ, [UR6+0x90], UR8 ;  /* 0x0000900806ff75b2 */ /* 0x0024700008000100 */
[----:B------:R2:W1:Y:S01]  /*0a70*/  SYNCS.EXCH.64 URZ, [UR6+0xa0], UR4 ;  /* 0x0000a00406ff75b2 */ /* 0x0004620008000100 */
[----:B------:R2:W1:Y:S01]  /*0a80*/  SYNCS.EXCH.64 URZ, [UR6+0x98], UR8 ;  /* 0x0000980806ff75b2 */ /* 0x0004620008000100 */
[----:B------:R2:W1:Y:S02]  /*0a90*/  SYNCS.EXCH.64 URZ, [UR6+0xa8], UR4 ;  /* 0x0000a80406ff75b2 */ /* 0x0004640008000100 */
[----:B--2---:R-:W-:Y:S01]  /*0aa0*/  NOP ;  /* 0x0000000000007918 */ /* 0x004fe20000000000 */
.L_x_12:
        /* <DEDUP_REMOVED lines=26> */
.L_x_13:
[----:B------:R-:W2:Y:S01]  /*0c50*/  SHFL.IDX PT, R2, R46, RZ, 0x1f ;  /* 0x00001fff2e027589 */ /* 0x000ea200000e0000 */
[----:B------:R-:W-:Y:S01]  /*0c60*/  NOP ;  /* 0x0000000000007918 */ /* 0x000fe20000000000 */
[----:B--2---:R-:W-:-:S13]  /*0c70*/  ISETP.NE.AND P0, PT, R2, 0x3, PT ;  /* 0x000000030200780c */ /* 0x004fda0003f05270 */
[----:B------:R-:W-:Y:S05]  /*0c80*/  @P0 BRA `(.L_x_14) ;  /* 0x0000000000380947 */ /* 0x000fea0003800000 */
[----:B------:R-:W2:Y:S01]  /*0c90*/  S2UR UR5, SR_CgaCtaId ;  /* 0x00000000000579c3 */ /* 0x000ea20000008800 */
[----:B-1----:R-:W-:Y:S01]  /*0ca0*/  UMOV UR4, 0x400 ;  /* 0x0000040000047882 */ /* 0x002fe20000000000 */
[----:B------:R-:W-:Y:S01]  /*0cb0*/  UMOV UR6, 0x20 ;  /* 0x0000002000067882 */ /* 0x000fe20000000000 */
[----:B------:R-:W-:Y:S01]  /*0cc0*/  ELECT P0, URZ, PT ;  /* 0x0000000000ff782f */ /* 0x000fe20003800000 */
[----:B------:R-:W-:-:S04]  /*0cd0*/  UIADD3 UR6, UPT, UPT, -UR6, 0x100000, URZ ;  /* 0x0010000006067890 */ /* 0x000fc8000fffe1ff */
[----:B------:R-:W-:Y:S02]  /*0ce0*/  USHF.L.U32 UR7, UR6, 0xb, URZ ;  /* 0x0000000b06077899 */ /* 0x000fe400080006ff */
[----:B------:R-:W-:Y:S02]  /*0cf0*/  USHF.L.U32 UR6, UR6, 0x1, URZ ;  /* 0x0000000106067899 */ /* 0x000fe400080006ff */
[----:B--2---:R-:W-:Y:S01]  /*0d00*/  ULEA UR4, UR5, UR4, 0x18 ;  /* 0x0000000405047291 */ /* 0x004fe2000f8ec0ff */
[----:B------:R-:W1:Y:S11]  /*0d10*/  FENCE.VIEW.ASYNC.S ;  /* 0x00000000000073c6 */ /* 0x000e760000000000 */
[----:B-1----:R2:W1:Y:S01]  /*0d20*/  SYNCS.EXCH.64 URZ, [UR4+0xf0], UR6 ;  /* 0x0000f00604ff75b2 */ /* 0x0024620008000100 */
[----:B------:R2:W1:Y:S01]  /*0d30*/  SYNCS.EXCH.64 URZ, [UR4+0x100], UR6 ;  /* 0x0001000604ff75b2 */ /* 0x0004620008000100 */
[----:B------:R2:W1:Y:S01]  /*0d40*/  SYNCS.EXCH.64 URZ, [UR4+0xf8], UR6 ;  /* 0x0000f80604ff75b2 */ /* 0x0004620008000100 */
[----:B------:R2:W1:Y:S02]  /*0d50*/  SYNCS.EXCH.64 URZ, [UR4+0x108], UR6 ;  /* 0x0001080604ff75b2 */ /* 0x0004640008000100 */
[----:B--2---:R-:W-:Y:S01]  /*0d60*/  NOP ;  /* 0x0000000000007918 */ /* 0x004fe20000000000 */
.L_x_14:
[----:B-1----:R-:W1:Y:S01]  /*0d70*/  LDCU UR4, c[0x0][0x36c] ;  /* 0x00006d80ff0477ac */ /* 0x002e620008000800 */
[----:B------:R-:W-:Y:S01]  /*0d80*/  ISETP.NE.OR P3, PT, R0, 0x2, !P3 ;  /* 0x000000020000780c */ /* 0x000fe20005f65670 */
[----:B------:R-:W-:Y:S01]  /*0d90*/  NOP ;  /* 0x0000000000007918 */ /* 0x000fe20000000000 */
[----:B------:R-:W-:Y:S01]  /*0da0*/  LOP3.LUT R0, R57, 0x1f, RZ, 0xc0, !PT ;  /* 0x0000001f39007812 */ /* 0x000fe200078ec0ff */
[----:B------:R-:W-:Y:S02]  /*0db0*/  UISETP.NE.AND UP4, UPT, UR17, URZ, UPT ;  /* 0x000000ff1100728c */ /* 0x000fe4000bf85270 */
[----:B-1----:R-:W-:-:S09]  /*0dc0*/  UISETP.EQ.U32.AND UP5, UPT, UR4, 0x1, UPT ;  /* 0x000000010400788c */ /* 0x002fd2000bfa2070 */
[----:B------:R-:W-:Y:S05]  /*0dd0*/  BRA.U !UP5, `(.L_x_15) ;  /* 0x000000010d087547 */ /* 0x000fea000b800000 */
[----:B---34-:R-:W-:Y:S01]  /*0de0*/  UCGABAR_ARV ;  /* 0x00000000000079c7 */ /* 0x018fe20008000000 */
[----:B------:R-:W-:Y:S05]  /*0df0*/  BRA `(.L_x_16) ;  /* 0x0000000000047947 */ /* 0x000fea0003800000 */
.L_x_15:
[----:B---34-:R-:W-:Y:S01]  /*0e00*/  NOP ;  /* 0x0000000000007918 */ /* 0x018fe20000000000 */
.L_x_16:
[----:B------:R-:W1:Y:S01]  /*0e10*/  S2UR UR16, SR_CTAID.X ;  /* 0x00000000001079c3 */ /* 0x000e620000002500 */
[----:B------:R-:W-:-:S05]  /*0e20*/  CS2R.32 R48, SR_CgaSize ;  /* 0x0000000000307805 */ /* 0x000fca0000008a00 */
[----:B------:R-:W-:-:S05]  /*0e30*/  IMAD R48, R48, -0xa0, RZ ;  /* 0xffffff6030307824 */ /* 0x000fca00078e02ff */
[----:B------:R-:W-:-:S14]  /*0e40*/  R2UR UR5, R48 ;  /* 0x00000000300572ca */ /* 0x000fdc00000e0000 */
[----:B------:R-:W2:Y:S01]  /*0e50*/  LDCU UR5, c[0x0][UR5+0x2b0] ;  /* 0x00005600050577ac */ /* 0x000ea20008000800 */
[----:B------:R-:W-:-:S05]  /*0e60*/  CS2R.32 R48, SR_CgaSize ;  /* 0x0000000000307805 */ /* 0x000fca0000008a00 */
[----:B------:R-:W-:-:S05]  /*0e70*/  IMAD R48, R48, -0xa0, RZ ;  /* 0xffffff6030307824 */ /* 0x000fca00078e02ff */
[----:B------:R-:W-:-:S14]  /*0e80*/  R2UR UR4, R48 ;  /* 0x00000000300472ca */ /* 0x000fdc00000e0000 */
[----:B------:R-:W3:Y:S01]  /*0e90*/  LDCU UR4, c[0x0][UR4+0x2b4] ;  /* 0x00005680040477ac */ /* 0x000ee20008000800 */
[----:B------:R-:W4:Y:S01]  /*0ea0*/  S2UR UR20, SR_CTAID.Y ;  /* 0x00000000001479c3 */ /* 0x000f220000002600 */
[----:B------:R-:W-:-:S05]  /*0eb0*/  CS2R.32 R48, SR_CgaSize ;  /* 0x0000000000307805 */ /* 0x000fca0000008a00 */
[----:B------:R-:W-:-:S05]  /*0ec0*/  IMAD R48, R48, -0xa0, RZ ;  /* 0xffffff6030307824 */ /* 0x000fca00078e02ff */
[----:B------:R-:W-:-:S14]  /*0ed0*/  R2UR UR7, R48 ;  /* 0x00000000300772ca */ /* 0x000fdc00000e0000 */
[----:B------:R-:W3:Y:S01]  /*0ee0*/  LDCU UR7, c[0x0][UR7+0x2a0] ;  /* 0x00005400070777ac */ /* 0x000ee20008000800 */
[----:B------:R-:W-:-:S05]  /*0ef0*/  CS2R.32 R48, SR_CgaSize ;  /* 0x0000000000307805 */ /* 0x000fca0000008a00 */
[----:B------:R-:W-:-:S05]  /*0f00*/  IMAD R48, R48, -0xa0, RZ ;  /* 0xffffff6030307824 */ /* 0x000fca00078e02ff */
[----:B------:R-:W-:-:S14]  /*0f10*/  R2UR UR8, R48 ;  /* 0x00000000300872ca */ /* 0x000fdc00000e0000 */
[----:B------:R-:W3:Y:S01]  /*0f20*/  LDCU UR8, c[0x0][UR8+0x2a4] ;  /* 0x00005480080877ac */ /* 0x000ee20008000800 */
[----:B------:R-:W3:Y:S01]  /*0f30*/  S2UR UR9, SR_CgaCtaId ;  /* 0x00000000000979c3 */ /* 0x000ee20000008800 */
[----:B------:R-:W3:Y:S01]  /*0f40*/  LDCU UR21, c[0x0][0xb24] ;  /* 0x00016480ff1577ac */ /* 0x000ee20008000800 */
[----:B------:R-:W3:Y:S01]  /*0f50*/  LDCU UR42, c[0x0][0xb24] ;  /* 0x00016480ff2a77ac */ /* 0x000ee20008000800 */
[----:B-1----:R-:W-:Y:S01]  /*0f60*/  I2FP.F32.U32 R3, UR16 ;  /* 0x0000001000037c45 */ /* 0x002fe20008201000 */
[----:B------:R-:W1:Y:S04]  /*0f70*/  LDCU UR29, c[0x0][0xb30] ;  /* 0x00016600ff1d77ac */ /* 0x000e680008000800 */
[----:B--2---:R-:W-:Y:S01]  /*0f80*/  FMUL R3, R3, UR5 ;  /* 0x0000000503037c20 */ /* 0x004fe20008400000 */
[----:B------:R-:W-:Y:S01]  /*0f90*/  UMOV UR34, 0x5 ;  /* 0x0000000500227882 */ /* 0x000fe20000000000 */
[----:B----4-:R-:W-:-:S04]  /*0fa0*/  I2FP.F32.U32 R2, UR20 ;  /* 0x0000001400027c45 */ /* 0x010fc80008201000 */
[----:B------:R-:W2:Y:S01]  /*0fb0*/  F2I.U32.TRUNC.NTZ R3, R3 ;  /* 0x0000000300037305 */ /* 0x000ea2000020f000 */
[----:B---3--:R-:W-:Y:S01]  /*0fc0*/  FMUL R2, R2, UR4 ;  /* 0x0000000402027c20 */ /* 0x008fe20008400000 */
[----:B------:R-:W-:Y:S02]  /*0fd0*/  ULOP3.LUT UR5, UR9, 0x2, URZ, 0xc0, !UPT ;  /* 0x0000000209057892 */ /* 0x000fe4000f8ec0ff */
[----:B------:R-:W-:-:S04]  /*0fe0*/  ULOP3.LUT UR50, UR9, 0x1, URZ, 0xc0, !UPT ;  /* 0x0000000109327892 */ /* 0x000fc8000f8ec0ff */
[----:B------:R-:W3:Y:S01]  /*0ff0*/  F2I.U32.TRUNC.NTZ R2, R2 ;  /* 0x0000000200027305 */ /* 0x000ee2000020f000 */
[----:B------:R-:W-:Y:S02]  /*1000*/  UISETP.GT.U32.AND UP0, UPT, UR5, 0xffff, UPT ;  /* 0x0000ffff0500788c */ /* 0x000fe4000bf04070 */
[----:B------:R-:W-:Y:S02]  /*1010*/  UISETP.GT.U32.AND UP1, UPT, UR50, 0xffff, UPT ;  /* 0x0000ffff3200788c */ /* 0x000fe4000bf24070 */
[----:B------:R-:W-:Y:S01]  /*1020*/  USEL UR26, UR5, 0xffff, !UP0 ;  /* 0x0000ffff051a7887 */ /* 0x000fe2000c000000 */
[----:B--2---:R-:W-:Y:S01]  /*1030*/  R2UR UR4, R3 ;  /* 0x00000000030472ca */ /* 0x004fe200000e0000 */
[----:B------:R-:W-:Y:S02]  /*1040*/  USHF.R.U32.HI UR32, URZ, 0x1, UR9 ;  /* 0x00000001ff207899 */ /* 0x000fe40008011609 */
[----:B------:R-:W-:Y:S02]  /*1050*/  USHF.L.U32 UR31, UR9, 0x9, URZ ;  /* 0x00000009091f7899 */ /* 0x000fe400080006ff */
[----:B------:R-:W-:-:S02]  /*1060*/  USHF.L.U32 UR30, UR9, 0xb, URZ ;  /* 0x0000000b091e7899 */ /* 0x000fc400080006ff */
[----:B------:R-:W-:Y:S01]  /*1070*/  USEL UR27, UR50, 0xffff, !UP1 ;  /* 0x0000ffff321b7887 */ /* 0x000fe2000c800000 */
[----:B---3--:R-:W-:Y:S02]  /*1080*/  R2UR UR6, R2 ;  /* 0x00000000020672ca */ /* 0x008fe400000e0000 */
[----:B------:R-:W-:-:S03]  /*1090*/  PRMT R2, RZ, 0x7610, R2 ;  /* 0x00007610ff027816 */ /* 0x000fc60000000002 */
[----:B------:R-:W-:-:S04]  /*10a0*/  UIADD3 UR5, UPT, UPT, -UR4, URZ, URZ ;  /* 0x000000ff04057290 */ /* 0x000fc8000fffe1ff */
[----:B------:R-:W-:-:S04]  /*10b0*/  UIMAD UR5, UR7, UR5, UR16 ;  /* 0x00000005070572a4 */ /* 0x000fc8000f8e0210 */
[----:B------:R-:W-:Y:S02]  /*10c0*/  UIADD3 UR4, UPT, UPT, -UR6, URZ, URZ ;  /* 0x000000ff06047290 */ /* 0x000fe4000fffe1ff */
[----:B------:R-:W-:Y:S02]  /*10d0*/  IMAD.U32 R48, RZ, RZ, UR5 ;  /* 0x00000005ff307e24 */ /* 0x000fe4000f8e00ff */
[----:B------:R-:W-:-:S06]  /*10e0*/  UIMAD UR4, UR8, UR4, UR20 ;  /* 0x00000004080472a4 */ /* 0x000fcc000f8e0214 */
[----:B------:R-:W-:Y:S01]  /*10f0*/  IMAD.U32 R47, RZ, RZ, UR4 ;  /* 0x00000004ff2f7e24 */ /* 0x000fe2000f8e00ff */
[----:B-1----:R-:W-:Y:S06]  /*1100*/  BRA.U UP4, `(.L_x_17) ;  /* 0x0000000104447547 */ /* 0x002fec000b800000 */
[----:B------:R-:W-:Y:S02]  /*1110*/  R2UR UR4, R47 ;  /* 0x000000002f0472ca */ /* 0x000fe400000e0000 */
[----:B------:R-:W-:-:S11]  /*1120*/  R2UR UR6, R48 ;  /* 0x00000000300672ca */ /* 0x000fd600000e0000 */
[----:B------:R-:W-:Y:S02]  /*1130*/  UISETP.NE.AND UP0, UPT, UR4, URZ, UPT ;  /* 0x000000ff0400728c */ /* 0x000fe4000bf05270 */
[----:B------:R-:W-:Y:S02]  /*1140*/  UISETP.NE.AND UP1, UPT, UR4, 0x1, UPT ;  /* 0x000000010400788c */ /* 0x000fe4000bf25270 */
[----:B------:R-:W-:Y:S02]  /*1150*/  UISETP.NE.AND UP2, UPT, UR6, URZ, UP0 ;  /* 0x000000ff0600728c */ /* 0x000fe40008745270 */
[----:B------:R-:W-:Y:S02]  /*1160*/  USEL UR4, URZ, 0x2, UP0 ;  /* 0x00000002ff047887 */ /* 0x000fe40008000000 */
[----:B------:R-:W-:Y:S02]  /*1170*/  USEL UR8, URZ, 0x1, UP2 ;  /* 0x00000001ff087887 */ /* 0x000fe40009000000 */
[----:B------:R-:W-:-:S02]  /*1180*/  UISETP.NE.AND UP2, UPT, UR6, URZ, UPT ;  /* 0x000000ff0600728c */ /* 0x000fc4000bf45270 */
[----:B------:R-:W-:Y:S02]  /*1190*/  USEL UR5, URZ, 0x4, UP1 ;  /* 0x00000004ff057887 */ /* 0x000fe40008800000 */
[----:B------:R-:W-:Y:S02]  /*11a0*/  UISETP.NE.AND UP0, UPT, UR6, 0x1, UPT ;  /* 0x000000010600788c */ /* 0x000fe4000bf05270 */
[----:B------:R-:W-:Y:S02]  /*11b0*/  USEL UR6, URZ, 0x8, UP1 ;  /* 0x00000008ff067887 */ /* 0x000fe40008800000 */
[----:B------:R-:W-:Y:S02]  /*11c0*/  USEL UR7, UR5, 0x4, UP2 ;  /* 0x0000000405077887 */ /* 0x000fe40009000000 */
[----:B------:R-:W-:Y:S02]  /*11d0*/  USEL UR4, UR4, 0x2, UP0 ;  /* 0x0000000204047887 */ /* 0x000fe40008000000 */
[----:B------:R-:W-:-:S02]  /*11e0*/  USEL UR5, UR6, 0x8, UP0 ;  /* 0x0000000806057887 */ /* 0x000fc40008000000 */
[----:B------:R-:W-:-:S04]  /*11f0*/  UIADD3 UR4, UPT, UPT, UR4, UR7, UR8 ;  /* 0x0000000704047290 */ /* 0x000fc8000fffe008 */
[----:B------:R-:W-:-:S06]  /*1200*/  UIADD3 UR4, UPT, UPT, UR4, UR5, URZ ;  /* 0x0000000504047290 */ /* 0x000fcc000fffe0ff */
[----:B------:R-:W-:-:S07]  /*1210*/  IMAD.U32 R2, RZ, RZ, UR4 ;  /* 0x00000004ff027e24 */ /* 0x000fce000f8e00ff */
.L_x_17:
[----:B------:R-:W1:Y:S01]  /*1220*/  S2UR UR36, SR_CTAID.Z ;  /* 0x00000000002479c3 */ /* 0x000e620000002700 */
[----:B------:R-:W-:Y:S01]  /*1230*/  UISETP.GE.AND UP0, UPT, UR21, 0x1, UPT ;  /* 0x000000011500788c */ /* 0x000fe2000bf06270 */
[----:B------:R-:W-:-:S08]  /*1240*/  UMOV UR33, 0x3 ;  /* 0x0000000300217882 */ /* 0x000fd00000000000 */
[----:B------:R-:W-:Y:S05]  /*1250*/  BRA.U !UP0, `(.L_x_18) ;  /* 0x0000000108d47547 */ /* 0x000fea000b800000 */
[----:B------:R-:W2:Y:S01]  /*1260*/  LDCU.128 UR12, c[0x0][0xb10] ;  /* 0x00016200ff0c77ac */ /* 0x000ea20008000c00 */
[----:B------:R-:W3:Y:S01]  /*1270*/  LDCU UR6, c[0x0][0x370] ;  /* 0x00006e00ff0677ac */ /* 0x000ee20008000800 */
[----:B------:R-:W4:Y:S01]  /*1280*/  LDCU UR5, c[0x0][0x374] ;  /* 0x00006e80ff0577ac */ /* 0x000f220008000800 */
[----:B------:R-:W1:Y:S01]  /*1290*/  LDCU UR28, c[0x0][0xb0c] ;  /* 0x00016180ff1c77ac */ /* 0x000e620008000800 */
[----:B------:R-:W1:Y:S01]  /*12a0*/  LDCU UR4, c[0x0][0xb20] ;  /* 0x00016400ff0477ac */ /* 0x000e620008000800 */
[----:B------:R-:W1:Y:S01]  /*12b0*/  LDCU.64 UR8, c[0x0][0xb28] ;  /* 0x00016500ff0877ac */ /* 0x000e620008000a00 */
[----:B--2---:R-:W-:Y:S02]  /*12c0*/  UISETP.NE.AND UP0, UPT, UR14, 0x1, UPT ;  /* 0x000000010e00788c */ /* 0x004fe4000bf05270 */
[----:B----4-:R-:W-:Y:S02]  /*12d0*/  UIMAD.WIDE.U32 UR10, UR5, UR15, URZ ;  /* 0x0000000f050a72a5 */ /* 0x010fe4000f8e00ff */
[----:B---3--:R-:W-:-:S02]  /*12e0*/  UIMAD.WIDE.U32 UR22, UR6, UR12, URZ ;  /* 0x0000000c061672a5 */ /* 0x008fc4000f8e00ff */
[----:B-1----:R-:W-:Y:S02]  /*12f0*/  UISETP.NE.AND UP1, UPT, UR28, 0x1, UPT ;  /* 0x000000011c00788c */ /* 0x002fe4000bf25270 */
[----:B------:R-:W-:Y:S01]  /*1300*/  UISETP.NE.AND UP2, UPT, UR21, 0x1, UPT ;  /* 0x000000011500788c */ /* 0x000fe2000bf45270 */
[----:B------:R-:W-:Y:S02]  /*1310*/  UMOV UR10, UR11 ;  /* 0x0000000b000a7c82 */ /* 0x000fe40008000000 */
[----:B------:R-:W-:Y:S01]  /*1320*/  UMOV UR22, UR23 ;  /* 0x0000001700167c82 */ /* 0x000fe20008000000 */
[----:B------:R-:W-:Y:S02]  /*1330*/  @UP0 USHF.R.U32.HI UR5, URZ, UR4, UR10 ;  /* 0x00000004ff050299 */ /* 0x000fe4000801160a */
[----:B------:R-:W-:Y:S02]  /*1340*/  UIMAD.WIDE.U32 UR24, UR20, UR15, URZ ;  /* 0x0000000f141872a5 */ /* 0x000fe4000f8e00ff */
[----:B------:R-:W-:-:S02]  /*1350*/  UIMAD.WIDE.U32 UR10, UR5, UR8, URZ ;  /* 0x00000008050a72a5 */ /* 0x000fc4000f8e00ff */
[----:B------:R-:W-:Y:S02]  /*1360*/  @UP1 USHF.R.U32.HI UR6, URZ, UR13, UR22 ;  /* 0x0000000dff061299 */ /* 0x000fe40008011616 */
[----:B------:R-:W-:Y:S02]  /*1370*/  UIMAD.WIDE.U32 UR18, UR16, UR12, URZ ;  /* 0x0000000c101272a5 */ /* 0x000fe4000f8e00ff */
[----:B------:R-:W-:Y:S01]  /*1380*/  UIMAD.WIDE.U32 UR22, UR6, UR8, URZ ;  /* 0x00000008061672a5 */ /* 0x000fe2000f8e00ff */
[----:B------:R-:W-:Y:S01]  /*1390*/  UMOV UR24, UR25 ;  /* 0x0000001900187c82 */ /* 0x000fe20008000000 */
[----:B------:R-:W-:Y:S01]  /*13a0*/  UMOV UR10, UR11 ;  /* 0x0000000b000a7c82 */ /* 0x000fe20008000000 */
[----:B------:R-:W-:Y:S02]  /*13b0*/  USHF.R.U32.HI UR24, URZ, UR4, UR24 ;  /* 0x00000004ff187299 */ /* 0x000fe40008011618 */
[----:B------:R-:W-:Y:S02]  /*13c0*/  @UP2 USHF.R.U32.HI UR5, URZ, UR9, UR10 ;  /* 0x00000009ff052299 */ /* 0x000fe4000801160a */
[----:B------:R-:W-:Y:S01]  /*13d0*/  UMOV UR7, UR23 ;  /* 0x0000001700077c82 */ /* 0x000fe20008000000 */
[----:B------:R-:W-:Y:S01]  /*13e0*/  UMOV UR18, UR19 ;  /* 0x0000001300127c82 */ /* 0x000fe20008000000 */
[----:B------:R-:W-:-:S02]  /*13f0*/  @UP2 USHF.R.U32.HI UR6, URZ, UR9, UR7 ;  /* 0x00000009ff062299 */ /* 0x000fc40008011607 */
[----:B------:R-:W-:Y:S02]  /*1400*/  USHF.R.U32.HI UR18, URZ, UR13, UR18 ;  /* 0x0000000dff127299 */ /* 0x000fe40008011612 */
[----:B------:R-:W-:Y:S02]  /*1410*/  USEL UR4, UR20, UR24, !UP0 ;  /* 0x0000001814047287 */ /* 0x000fe4000c000000 */
[----:B------:R-:W-:Y:S02]  /*1420*/  UIMAD UR7, UR5, UR21, URZ ;  /* 0x00000015050772a4 */ /* 0x000fe4000f8e02ff */
[----:B------:R-:W-:Y:S02]  /*1430*/  USEL UR5, UR16, UR18, !UP1 ;  /* 0x0000001210057287 */ /* 0x000fe4000c800000 */
[----:B------:R-:W-:Y:S02]  /*1440*/  UIMAD UR12, UR6, UR21, URZ ;  /* 0x00000015060c72a4 */ /* 0x000fe4000f8e02ff */
[----:B------:R-:W-:-:S02]  /*1450*/  UISETP.GE.AND UP0, UPT, UR4, UR7, UPT ;  /* 0x000000070400728c */ /* 0x000fc4000bf06270 */
[----:B------:R-:W-:Y:S02]  /*1460*/  UIMAD.WIDE.U32 UR10, UR4, UR8, URZ ;  /* 0x00000008040a72a5 */ /* 0x000fe4000f8e00ff */
[----:B------:R-:W-:Y:S02]  /*1470*/  UISETP.GE.OR UP0, UPT, UR5, UR12, UP0 ;  /* 0x0000000c0500728c */ /* 0x000fe40008706670 */
[----:B------:R-:W-:Y:S02]  /*1480*/  UIMAD.WIDE.U32 UR12, UR5, UR8, URZ ;  /* 0x00000008050c72a5 */ /* 0x000fe4000f8e00ff */
[----:B------:R-:W-:Y:S01]  /*1490*/  UIADD3 UR10, UPT, UPT, -UR4, URZ, URZ ;  /* 0x000000ff040a7290 */ /* 0x000fe2000fffe1ff */
[----:B------:R-:W-:Y:S01]  /*14a0*/  UMOV UR8, UR11 ;  /* 0x0000000b00087c82 */ /* 0x000fe20008000000 */
[----:B------:R-:W-:Y:S02]  /*14b0*/  UIADD3 UR11, UPT, UPT, -UR5, URZ, URZ ;  /* 0x000000ff050b7290 */ /* 0x000fe4000fffe1ff */
[----:B------:R-:W-:-:S03]  /*14c0*/  USHF.R.U32.HI UR8, URZ, UR9, UR8 ;  /* 0x00000009ff087299 */ /* 0x000fc60008011608 */
[----:B------:R-:W-:Y:S01]  /*14d0*/  @!UP0 UMOV UR7, UR13 ;  /* 0x0000000d00078c82 */ /* 0x000fe20008000000 */
[----:B------:R-:W-:Y:S02]  /*14e0*/  UIMAD UR20, UR14, UR10, UR20 ;  /* 0x0000000a0e1472a4 */ /* 0x000fe4000f8e0214 */
[----:B------:R-:W-:Y:S02]  /*14f0*/  USEL UR8, UR4, UR8, !UP2 ;  /* 0x0000000804087287 */ /* 0x000fe4000d000000 */
[----:B------:R-:W-:Y:S02]  /*1500*/  @!UP0 USHF.R.U32.HI UR7, URZ, UR9, UR7 ;  /* 0x00000009ff078299 */ /* 0x000fe40008011607 */
[----:B------:R-:W-:Y:S02]  /*1510*/  UIADD3 UR9, UPT, UPT, -UR8, URZ, URZ ;  /* 0x000000ff08097290 */ /* 0x000fe4000fffe1ff */
[----:B------:R-:W-:Y:S02]  /*1520*/  @!UP0 USEL UR7, UR5, UR7, !UP2 ;  /* 0x0000000705078287 */ /* 0x000fe4000d000000 */
[----:B------:R-:W-:-:S02]  /*1530*/  UIMAD UR9, UR21, UR9, UR4 ;  /* 0x00000009150972a4 */ /* 0x000fc4000f8e0204 */
[----:B------:R-:W-:Y:S02]  /*1540*/  @!UP0 UIADD3 UR8, UPT, UPT, UR8, -UR7, URZ ;  /* 0x8000000708088290 */ /* 0x000fe4000fffe0ff */
[----:B------:R-:W-:Y:S02]  /*1550*/  @!UP0 UIMAD UR6, UR9, UR6, UR7 ;  /* 0x00000006090682a4 */ /* 0x000fe4000f8e0207 */
[----:B------:R-:W-:Y:S02]  /*1560*/  @!UP0 UIMAD UR4, UR8, UR21, UR5 ;  /* 0x00000015080482a4 */ /* 0x000fe4000f8e0205 */
[----:B------:R-:W-:Y:S02]  /*1570*/  UIMAD UR16, UR28, UR11, UR16 ;  /* 0x0000000b1c1072a4 */ /* 0x000fe4000f8e0210 */
[----:B------:R-:W-:Y:S01]  /*1580*/  UIMAD UR20, UR4, UR14, UR20 ;  /* 0x0000000e041472a4 */ /* 0x000fe2000f8e0214 */
[----:B------:R-:W-:Y:S02]  /*1590*/  @!UP0 UMOV UR5, UR6 ;  /* 0x0000000600058c82 */ /* 0x000fe40008000000 */
[----:B------:R-:W-:-:S12]  /*15a0*/  UIMAD UR16, UR5, UR28, UR16 ;  /* 0x0000001c051072a4 */ /* 0x000fd8000f8e0210 */
.L_x_18:
[----:B------:R-:W-:Y:S02]  /*15b0*/  UISETP.NE.AND UP1, UPT, UR29, 0x1, UPT ;  /* 0x000000011d00788c */ /* 0x000fe4000bf25270 */
[----:B------:R-:W-:Y:S02]  /*15c0*/  ULOP3.LUT UR27, UR27, 0xffff, URZ, 0xc0, !UPT ;  /* 0x0000ffff1b1b7892 */ /* 0x000fe4000f8ec0ff */
[----:B------:R-:W-:Y:S02]  /*15d0*/  ULOP3.LUT UR26, UR26, 0xffff, URZ, 0xc0, !UPT ;  /* 0x0000ffff1a1a7892 */ /* 0x000fe4000f8ec0ff */
[----:B------:R-:W-:Y:S02]  /*15e0*/  UISETP.NE.AND UP0, UPT, UR17, 0x2, UPT ;  /* 0x000000021100788c */ /* 0x000fe4000bf05270 */
[----:B------:R-:W-:Y:S02]  /*15f0*/  ULOP3.LUT UR31, UR31, 0x400, URZ, 0xc0, !UPT ;  /* 0x000004001f1f7892 */ /* 0x000fe4000f8ec0ff */
[----:B------:R-:W-:-:S02]  /*1600*/  ULOP3.LUT UR30, UR30, 0x800, URZ, 0xc0, !UPT ;  /* 0x000008001e1e7892 */ /* 0x000fc4000f8ec0ff */
[----:B------:R-:W-:Y:S02]  /*1610*/  USHF.L.U32 UR27, UR34, UR27, URZ ;  /* 0x0000001b221b7299 */ /* 0x000fe400080006ff */
[----:B------:R-:W-:Y:S01]  /*1620*/  USHF.L.U32 UR26, UR33, UR26, URZ ;  /* 0x0000001a211a7299 */ /* 0x000fe200080006ff */
[----:B------:R-:W-:Y:S11]  /*1630*/  BRA.U UP1, `(.L_x_19) ;  /* 0x0000000101447547 */ /* 0x000ff6000b800000 */
[----:B------:R-:W2:Y:S01]  /*1640*/  LDCU.128 UR8, c[0x0][0xb10] ;  /* 0x00016200ff0877ac */ /* 0x000ea20008000c00 */
[----:B------:R-:W3:Y:S01]  /*1650*/  LDCU UR12, c[0x0][0xb0c] ;  /* 0x00016180ff0c77ac */ /* 0x000ee20008000800 */
[----:B------:R-:W4:Y:S01]  /*1660*/  LDCU UR13, c[0x0][0xb20] ;  /* 0x00016400ff0d77ac */ /* 0x000f220008000800 */
[----:B--2---:R-:W-:Y:S02]  /*1670*/  UIMAD.WIDE.U32 UR6, UR16, UR8, URZ ;  /* 0x00000008100672a5 */ /* 0x004fe4000f8e00ff */
[----:B------:R-:W-:Y:S02]  /*1680*/  UIMAD.WIDE.U32 UR4, UR20, UR11, URZ ;  /* 0x0000000b140472a5 */ /* 0x000fe4000f8e00ff */
[----:B---3--:R-:W-:Y:S02]  /*1690*/  UISETP.NE.AND UP2, UPT, UR12, 0x1, UPT ;  /* 0x000000010c00788c */ /* 0x008fe4000bf45270 */
[----:B------:R-:W-:Y:S01]  /*16a0*/  UISETP.NE.AND UP1, UPT, UR10, 0x1, UPT ;  /* 0x000000010a00788c */ /* 0x000fe2000bf25270 */
[----:B------:R-:W-:-:S02]  /*16b0*/  UMOV UR6, UR7 ;  /* 0x0000000700067c82 */ /* 0x000fc40008000000 */
[----:B------:R-:W-:Y:S01]  /*16c0*/  UMOV UR4, UR5 ;  /* 0x0000000500047c82 */ /* 0x000fe20008000000 */
[----:B------:R-:W-:Y:S02]  /*16d0*/  USHF.R.U32.HI UR6, URZ, UR9, UR6 ;  /* 0x00000009ff067299 */ /* 0x000fe40008011606 */
[----:B----4-:R-:W-:Y:S02]  /*16e0*/  USHF.R.U32.HI UR4, URZ, UR13, UR4 ;  /* 0x0000000dff047299 */ /* 0x010fe40008011604 */
[----:B------:R-:W-:Y:S02]  /*16f0*/  USEL UR5, UR16, UR6, !UP2 ;  /* 0x0000000610057287 */ /* 0x000fe4000d000000 */
[----:B------:R-:W-:-:S04]  /*1700*/  USEL UR4, UR20, UR4, !UP1 ;  /* 0x0000000414047287 */ /* 0x000fc8000c800000 */
[----:B------:R-:W-:Y:S02]  /*1710*/  UIADD3 UR6, UPT, UPT, UR5, -UR4, URZ ;  /* 0x8000000405067290 */ /* 0x000fe4000fffe0ff */
[----:B------:R-:W-:Y:S02]  /*1720*/  UIADD3 UR4, UPT, UPT, -UR5, UR4, URZ ;  /* 0x0000000405047290 */ /* 0x000fe4000fffe1ff */
[----:B------:R-:W-:Y:S02]  /*1730*/  UIMAD UR20, UR6, UR10, UR20 ;  /* 0x0000000a061472a4 */ /* 0x000fe4000f8e0214 */
[----:B------:R-:W-:-:S12]  /*1740*/  UIMAD UR16, UR4, UR12, UR16 ;  /* 0x0000000c041072a4 */ /* 0x000fd8000f8e0210 */
.L_x_19:
[----:B------:R-:W-:Y:S05]  /*1750*/  BRA.U !UP5, `(.L_x_20) ;  /* 0x000000010d0c7547 */ /* 0x000fea000b800000 */
[----:B------:R-:W-:Y:S01]  /*1760*/  UCGABAR_WAIT ;  /* 0x0000000000007dc7 */ /* 0x000fe20008000000 */
[----:B------:R-:W-:Y:S01]  /*1770*/  CCTL.IVALL ;  /* 0x00000000ff00798f */ /* 0x000fe20002000000 */
[----:B------:R-:W-:Y:S05]  /*1780*/  BRA `(.L_x_21) ;  /* 0x0000000000047947 */ /* 0x000fea0003800000 */
.L_x_20:
[----:B------:R-:W-:Y:S06]  /*1790*/  BAR.SYNC.DEFER_BLOCKING 0x0 ;  /* 0x0000000000007b1d */ /* 0x000fec0000010000 */
.L_x_21:
[----:B------:R-:W-:Y:S05]  /*17a0*/  BRA.U UP0, `(.L_x_22) ;  /* 0x0000001100dc7547 */ /* 0x000fea000b800000 */
[----:B------:R-:W2:Y:S01]  /*17b0*/  LDCU UR7, c[0x0][0x38c] ;  /* 0x00007180ff0777ac */ /* 0x000ea20008000800 */
[----:B------:R-:W3:Y:S01]  /*17c0*/  S2UR UR8, SR_CgaCtaId ;  /* 0x00000000000879c3 */ /* 0x000ee20000008800 */
[----:B------:R-:W-:Y:S01]  /*17d0*/  PLOP3.LUT P1, PT, PT, PT, UP3, 0x80, 0x8 ;  /* 0x000000000008781c */ /* 0x000fe20003f2f038 */
[----:B------:R-:W-:Y:S01]  /*17e0*/  IMAD.MOV.U32 R12, RZ, RZ, 0x1 ;  /* 0x00000001ff0c7424 */ /* 0x000fe200078e00ff */
[----:B------:R-:W-:Y:S01]  /*17f0*/  UISETP.NE.AND UP0, UPT, UR17, URZ, UPT ;  /* 0x000000ff1100728c */ /* 0x000fe2000bf05270 */
[----:B------:R-:W-:Y:S01]  /*1800*/  ISETP.EQ.OR P2, PT, R0, RZ, P3 ;  /* 0x000000ff0000720c */ /* 0x000fe20001f42670 */
[----:B------:R-:W-:Y:S01]  /*1810*/  UMOV UR21, 0x400 ;  /* 0x0000040000157882 */ /* 0x000fe20000000000 */
[----:B------:R-:W-:Y:S01]  /*1820*/  USHF.L.U32 UR5, UR32, 0x5, URZ ;  /* 0x0000000520057899 */ /* 0x000fe200080006ff */
[----:B------:R-:W-:Y:S01]  /*1830*/  PLOP3.LUT P1, PT, P1, PT, PT, 0x8, 0x80 ;  /* 0x000000000080781c */ /* 0x000fe20000f2e170 */
[----:B------:R-:W-:Y:S01]  /*1840*/  USEL UR25, UR48, 0x2, UP0 ;  /* 0x0000000230197887 */ /* 0x000fe20008000000 */
[----:B------:R-:W-:Y:S01]  /*1850*/  CS2R R10, SRZ ;  /* 0x00000000000a7805 */ /* 0x000fe2000001ff00 */
[----:B------:R-:W-:Y:S01]  /*1860*/  IMAD.MOV.U32 R9, RZ, RZ, RZ ;  /* 0x000000ffff097224 */ /* 0x000fe200078e00ff */
[----:B------:R-:W4:Y:S01]  /*1870*/  LDCU UR43, c[0x0][0x370] ;  /* 0x00006e00ff2b77ac */ /* 0x000f220008000800 */
[----:B------:R-:W-:Y:S01]  /*1880*/  IMAD.MOV.U32 R8, RZ, RZ, 0x1 ;  /* 0x00000001ff087424 */ /* 0x000fe200078e00ff */
[----:B------:R-:W1:Y:S01]  /*1890*/  LDCU.64 UR28, c[0x0][0x348] ;  /* 0x00006900ff1c77ac */ /* 0x000e620008000a00 */
[----:B--2---:R-:W-:-:S02]  /*18a0*/  UIADD3 UR6, UPT, UPT, UR7, 0x1f, URZ ;  /* 0x0000001f07067890 */ /* 0x004fc4000fffe0ff */
[----:B------:R-:W-:Y:S02]  /*18b0*/  UIADD3 UR49, UPT, UPT, UR7, 0x3e, URZ ;  /* 0x0000003e07317890 */ /* 0x000fe4000fffe0ff */
[----:B------:R-:W-:Y:S02]  /*18c0*/  USHF.R.S32.HI UR4, URZ, 0x1f, UR6 ;  /* 0x0000001fff047899 */ /* 0x000fe40008011406 */
[----:B---3--:R-:W-:Y:S02]  /*18d0*/  ULEA UR21, UR8, UR21, 0x18 ;  /* 0x0000001508157291 */ /* 0x008fe4000f8ec0ff */
[----:B------:R-:W-:Y:S02]  /*18e0*/  ULEA.HI UR4, UR4, UR6, URZ, 0x5 ;  /* 0x0000000604047291 */ /* 0x000fe4000f8f28ff */
[----:B------:R-:W-:Y:S02]  /*18f0*/  UIADD3 UR6, UPT, UPT, UR7, -0x1, URZ ;  /* 0xffffffff07067890 */ /* 0x000fe4000fffe0ff */
[----:B------:R-:W-:-:S02]  /*1900*/  USHF.R.S32.HI UR45, URZ, 0x5, UR4 ;  /* 0x00000005ff2d7899 */ /* 0x000fc40008011404 */
[----:B------:R-:W-:Y:S02]  /*1910*/  UISETP.GE.U32.AND UP1, UPT, UR6, -0x3f, UPT ;  /* 0xffffffc10600788c */ /* 0x000fe4000bf26070 */
[----:B------:R-:W-:Y:S02]  /*1920*/  UISETP.LT.U32.AND UP0, UPT, UR45, 0x4, UPT ;  /* 0x000000042d00788c */ /* 0x000fe4000bf01070 */
[----:B------:R-:W-:Y:S02]  /*1930*/  ULEA UR38, UR31, UR21, 0x1 ;  /* 0x000000151f267291 */ /* 0x000fe4000f8e08ff */
[----:B------:R-:W-:Y:S02]  /*1940*/  USEL UR44, UR45, 0x4, UP0 ;  /* 0x000000042d2c7887 */ /* 0x000fe40008000000 */
[----:B------:R-:W-:Y:S02]  /*1950*/  ULEA UR37, UR30, UR21, 0x1 ;  /* 0x000000151e257291 */ /* 0x000fe4000f8e08ff */
[----:B------:R-:W-:-:S02]  /*1960*/  UIADD3 UR24, UPT, UPT, UR44, -0x1, URZ ;  /* 0xffffffff2c187890 */ /* 0x000fc4000fffe0ff */
[----:B------:R-:W-:Y:S01]  /*1970*/  @UP1 UIADD3 UR24, UPT, UPT, UR44, URZ, URZ ;  /* 0x000000ff2c181290 */ /* 0x000fe2000fffe0ff */
[----:B------:R-:W2:Y:S01]  /*1980*/  LDCU UR41, c[0x0][0x374] ;  /* 0x00006e80ff2977ac */ /* 0x000ea20008000800 */
[----:B------:R-:W-:Y:S02]  /*1990*/  ULOP3.LUT UR47, UR5, 0x20, URZ, 0xe2, !UPT ;  /* 0x00000020052f7892 */ /* 0x000fe4000f8ee2ff */
[----:B------:R-:W-:Y:S02]  /*19a0*/  UIADD3 UR38, UPT, UPT, UR38, 0x4400, URZ ;  /* 0x0000440026267890 */ /* 0x000fe4000fffe0ff */
[----:B------:R-:W-:Y:S02]  /*19b0*/  UIADD3 UR37, UPT, UPT, UR37, 0x8400, URZ ;  /* 0x0000840025257890 */ /* 0x000fe4000fffe0ff */
[----:B------:R-:W-:Y:S02]  /*19c0*/  UIADD3 UR46, UPT, UPT, UR45, -UR44, URZ ;  /* 0x8000002c2d2e7290 */ /* 0x000fe4000fffe0ff */
[----:B------:R-:W-:Y:S01]  /*19d0*/  UIADD3 UR24, UPT, UPT, UR24, 0x1, URZ ;  /* 0x0000000118187890 */ /* 0x000fe2000fffe0ff */
[----:B-1--4-:R-:W-:-:S11]  /*19e0*/  UMOV UR7, URZ ;  /* 0x000000ff00077c82 */ /* 0x012fd60008000000 */
.L_x_42:
[----:B------:R-:W1:Y:S02]  /*19f0*/  S2UR UR4, SR_CgaCtaId ;  /* 0x00000000000479c3 */ /* 0x000e640000008800 */
[----:B-1----:R-:W-:-:S09]  /*1a00*/  UISETP.NE.AND UP0, UPT, UR4, URZ, UPT ;  /* 0x000000ff0400728c */ /* 0x002fd2000bf05270 */
[----:B------:R-:W-:Y:S05]  /*1a10*/  BRA.U UP0, `(.L_x_23) ;  /* 0x0000000100287547 */ /* 0x000fea000b800000 */
[----:B------:R-:W-:Y:S02]  /*1a20*/  LEA R0, R9, UR21, 0x3 ;  /* 0x0000001509007c11 */ /* 0x000fe4000f8e18ff */
[----:B------:R-:W-:-:S04]  /*1a30*/  SHF.L.U32 R2, R8, 0x1f, RZ ;  /* 0x0000001f08027819 */ /* 0x000fc800000006ff */
[----:B------:R-:W1:Y:S02]  /*1a40*/  SYNCS.PHASECHK.TRANS64.TRYWAIT P0, [R0+URZ+0x100], R2 ;  /* 0x00010002000075a7 */ /* 0x000e6400080011ff */
[----:B-1----:R-:W-:Y:S05]  /*1a50*/  @!P0 BRA `(.L_x_24) ;  /* 0x0000006c00048947 */ /* 0x002fea0003800000 */
.L_x_138:
[----:B------:R-:W-:Y:S01]  /*1a60*/  VIADD R9, R9, 0x1 ;  /* 0x0000000109097836 */ /* 0x000fe20000000000 */
[----:B------:R1:W-:Y:S04]  /*1a70*/  SYNCS.ARRIVE.TRANS64.A1T0 RZ, [R0+URZ+0xf0], RZ ;  /* 0x0000f0ff00ff79a7 */ /* 0x0003e800081000ff */
[----:B------:R-:W-:-:S04]  /*1a80*/  ISETP.NE.AND P0, PT, R9, 0x2, PT ;  /* 0x000000020900780c */ /* 0x000fc80003f05270 */
[----:B------:R-:W-:Y:S02]  /*1a90*/  SEL R9, R9, RZ, P0 ;  /* 0x000000ff09097207 */ /* 0x000fe40000000000 */
[----:B-1----:R-:W-:-:S04]  /*1aa0*/  SEL R0, RZ, 0x1, P0 ;  /* 0x00000001ff007807 */ /* 0x002fc80000000000 */
[----:B------:R-:W-:-:S07]  /*1ab0*/  LOP3.LUT R8, R8, R0, RZ, 0x3c, !PT ;  /* 0x0000000008087212 */ /* 0x000fce00078e3cff */
.L_x_23:
[----:B------:R-:W-:Y:S01]  /*1ac0*/  ULEA UR4, UR7, UR21, 0x3 ;  /* 0x0000001507047291 */ /* 0x000fe2000f8e18ff */
[----:B------:R-:W-:Y:S01]  /*1ad0*/  SHF.L.U32 R0, R12, 0x1f, RZ ;  /* 0x0000001f0c007819 */ /* 0x000fe200000006ff */
[----:B------:R-:W-:Y:S02]  /*1ae0*/  UISETP.GE.U32.AND UP0, UPT, UR49, 0x3f, UPT ;  /* 0x0000003f3100788c */ /* 0x000fe4000bf06070 */
[----:B------:R-:W-:Y:S02]  /*1af0*/  ULEA UR11, UR20, UR50, 0x1 ;  /* 0x00000032140b7291 */ /* 0x000fe4000f8e08ff */
[----:B------:R-:W-:Y:S02]  /*1b00*/  ULEA UR35, UR16, UR47, 0x6 ;  /* 0x0000002f10237291 */ /* 0x000fe4000f8e30ff */
[----:B------:R-:W-:Y:S01]  /*1b10*/  USHF.L.U32 UR11, UR11, 0x6, URZ ;  /* 0x000000060b0b7899 */ /* 0x000fe200080006ff */
[----:B------:R1:W3:Y:S01]  /*1b20*/  SYNCS.PHASECHK.TRANS64.TRYWAIT P0, [UR4+0x20], R0 ;  /* 0x00002000ff0075a7 */ /* 0x0002e20008001104 */
[----:B------:R-:W-:Y:S01]  /*1b30*/  UMOV UR6, URZ ;  /* 0x000000ff00067c82 */ /* 0x000fe20008000000 */
[----:B------:R-:W-:Y:S09]  /*1b40*/  BRA.U !UP0, `(.L_x_25) ;  /* 0x0000000108c87547 */ /* 0x000ff2000b800000 */
[----:B------:R-:W-:Y:S01]  /*1b50*/  UMOV UR13, URZ ;  /* 0x000000ff000d7c82 */ /* 0x000fe20008000000 */
[----:B------:R-:W-:-:S05]  /*1b60*/  UMOV UR4, UR7 ;  /* 0x0000000700047c82 */ /* 0x000fca0008000000 */
.L_x_31:
[----:B------:R-:W-:Y:S01]  /*1b70*/  ULEA UR33, UR4, UR21, 0x3 ;  /* 0x0000001504217291 */ /* 0x000fe2000f8e18ff */
[----:B---3--:R-:W-:Y:S01]  /*1b80*/  @!P3 MOV R2, 0x3000 ;  /* 0x000030000002b802 */ /* 0x008fe20000000f00 */
[----:B-1-3--:R-:W-:Y:S10]  /*1b90*/  @P0 BRA `(.L_x_26) ;  /* 0x00000000000c0947 */ /* 0x00aff40003800000 */
[----:B------:R-:W-:-:S04]  /*1ba0*/  SHF.L.U32 R3, R12, 0x1f, RZ ;  /* 0x0000001f0c037819 */ /* 0x000fc800000006ff */
[----:B------:R-:W3:Y:S02]  /*1bb0*/  SYNCS.PHASECHK.TRANS64.TRYWAIT P0, [UR33+0x20], R3 ;  /* 0x00002003ff0075a7 */ /* 0x000ee40008001121 */
[----:B---3--:R-:W-:Y:S05]  /*1bc0*/  @!P0 BRA `(.L_x_27) ;  /* 0x0000006800bc8947 */ /* 0x008fea0003800000 */
.L_x_26:
[----:B------:R3:W-:Y:S01]  /*1bd0*/  @!P3 SYNCS.ARRIVE.TRANS64 RZ, [UR33], R2 ;  /* 0x00000002ffffb9a7 */ /* 0x0007e20008000021 */
[----:B------:R-:W-:-:S04]  /*1be0*/  ULOP3.LUT UR5, UR25, 0x2, URZ, 0xfc, !UPT ;  /* 0x0000000219057892 */ /* 0x000fc8000f8efcff */
[----:B------:R-:W-:-:S09]  /*1bf0*/  UISETP.NE.AND UP0, UPT, UR5, 0x2, UPT ;  /* 0x000000020500788c */ /* 0x000fd2000bf05270 */
[----:B------:R-:W-:Y:S05]  /*1c00*/  BRA.U UP0, `(.L_x_28) ;  /* 0x0000000100047547 */ /* 0x000fea000b800000 */
[----:B--2---:R-:W-:Y:S05]  /*1c10*/  BPT.TRAP 0x1 ;  /* 0x000000040000795c */ /* 0x004fea0000300000 */
.L_x_28:
[----:B------:R-:W-:Y:S04]  /*1c20*/  BSSY.RECONVERGENT B0, `(.L_x_29) ;  /* 0x0000003000007945 */ /* 0x000fe80003800200 */
[----:B------:R-:W-:Y:S05]  /*1c30*/  @P2 BRA `(.L_x_30) ;  /* 0x0000000000042947 */ /* 0x000fea0003800000 */
[----:B--2---:R-:W-:Y:S05]  /*1c40*/  BPT.TRAP 0x1 ;  /* 0x000000040000795c */ /* 0x004fea0000300000 */
.L_x_30:
[----:B--2---:R-:W-:Y:S05]  /*1c50*/  BSYNC.RECONVERGENT B0 ;  /* 0x0000000000007941 */ /* 0x004fea0003800200 */
.L_x_29:
[----:B------:R-:W-:Y:S02]  /*1c60*/  UIADD3 UR5, UPT, UPT, UR4, 0x1, URZ ;  /* 0x0000000104057890 */ /* 0x000fe4000fffe0ff */
[----:B------:R-:W-:Y:S02]  /*1c70*/  USHF.L.U32 UR34, UR13, 0x5, URZ ;  /* 0x000000050d227899 */ /* 0x000fe400080006ff */
[----:B------:R-:W-:Y:S02]  /*1c80*/  UISETP.NE.AND UP0, UPT, UR5, 0x4, UPT ;  /* 0x000000040500788c */ /* 0x000fe4000bf05270 */
[----:B------:R-:W-:Y:S02]  /*1c90*/  UIADD3 UR13, UPT, UPT, UR13, 0x1, URZ ;  /* 0x000000010d0d7890 */ /* 0x000fe4000fffe0ff */
[----:B------:R-:W-:Y:S02]  /*1ca0*/  USEL UR6, URZ, 0x1, UP0 ;  /* 0x00000001ff067887 */ /* 0x000fe40008000000 */
[----:B------:R-:W-:-:S02]  /*1cb0*/  USEL UR7, UR5, URZ, UP0 ;  /* 0x000000ff05077287 */ /* 0x000fc40008000000 */
[----:B------:R-:W-:Y:S02]  /*1cc0*/  UIADD3 UR14, UP1, UPT, UR28, 0x80, URZ ;  /* 0x000000801c0e7890 */ /* 0x000fe4000ff3e0ff */
[----:B------:R-:W-:Y:S01]  /*1cd0*/  ULEA UR5, UR7, UR21, 0x3 ;  /* 0x0000001507057291 */ /* 0x000fe2000f8e18ff */
[----:B------:R-:W-:Y:S01]  /*1ce0*/  LOP3.LUT R12, R12, UR6, RZ, 0x3c, !PT ;  /* 0x000000060c0c7c12 */ /* 0x000fe2000f8e3cff */
[----:B------:R-:W-:Y:S02]  /*1cf0*/  ULEA UR6, UR4, UR31, 0xb ;  /* 0x0000001f04067291 */ /* 0x000fe4000f8e58ff */
[----:B------:R-:W-:Y:S01]  /*1d00*/  UIADD3.X UR15, UPT, UPT, URZ, UR29, URZ, UP1, !UPT ;  /* 0x0000001dff0f7290 */ /* 0x000fe20008ffe4ff */
[----:B-1----:R-:W-:Y:S01]  /*1d10*/  SHF.L.U32 R0, R12, 0x1f, RZ ;  /* 0x0000001f0c007819 */ /* 0x002fe200000006ff */
[----:B------:R-:W-:Y:S02]  /*1d20*/  ULEA UR6, UR6, UR21, 0x1 ;  /* 0x0000001506067291 */ /* 0x000fe4000f8e08ff */
[----:B------:R-:W-:Y:S01]  /*1d30*/  UPRMT UR16, URZ, 0x5410, UR27 ;  /* 0x00005410ff107896 */ /* 0x000fe2000800001b */
[----:B------:R4:W1:Y:S01]  /*1d40*/  SYNCS.PHASECHK.TRANS64.TRYWAIT P0, [UR5+0x20], R0 ;  /* 0x00002000ff0075a7 */ /* 0x0008620008001105 */
[----:B------:R-:W-:-:S02]  /*1d50*/  ULEA UR5, UR4, UR30, 0xc ;  /* 0x0000001e04057291 */ /* 0x000fc4000f8e60ff */
[----:B------:R-:W-:Y:S02]  /*1d60*/  UIADD3 UR4, UP0, UPT, UR28, 0x180, URZ ;  /* 0x000001801c047890 */ /* 0x000fe4000ff1e0ff */
[----:B------:R-:W-:Y:S02]  /*1d70*/  ULEA UR5, UR5, UR21, 0x1 ;  /* 0x0000001505057291 */ /* 0x000fe4000f8e08ff */
[----:B------:R-:W-:Y:S02]  /*1d80*/  UIADD3 UR32, UPT, UPT, UR6, 0x4400, URZ ;  /* 0x0000440006207890 */ /* 0x000fe4000fffe0ff */
[----:B------:R-:W-:Y:S02]  /*1d90*/  UIADD3 UR8, UPT, UPT, UR5, 0x8400, URZ ;  /* 0x0000840005087890 */ /* 0x000fe4000fffe0ff */
[----:B------:R-:W-:Y:S02]  /*1da0*/  UIADD3.X UR5, UPT, UPT, URZ, UR29, URZ, UP0, !UPT ;  /* 0x0000001dff057290 */ /* 0x000fe400087fe4ff */
[----:B------:R-:W-:-:S02]  /*1db0*/  UISETP.NE.AND UP0, UPT, UR13, UR24, UPT ;  /* 0x000000180d00728c */ /* 0x000fc4000bf05270 */
[----:B------:R-:W-:Y:S01]  /*1dc0*/  UPRMT UR6, URZ, 0x5410, UR26 ;  /* 0x00005410ff067896 */ /* 0x000fe2000800001a */
[----:B------:R-:W-:Y:S01]  /*1dd0*/  UMOV UR18, 0x0 ;  /* 0x0000000000127882 */ /* 0x000fe20000000000 */
[----:B------:R-:W-:Y:S01]  /*1de0*/  UMOV UR19, 0x10000000 ;  /* 0x1000000000137882 */ /* 0x000fe20000000000 */
[----:B------:R-:W-:Y:S01]  /*1df0*/  UMOV UR12, UR36 ;  /* 0x00000024000c7c82 */ /* 0x000fe20008000000 */
[----:B------:R-:W-:Y:S01]  /*1e00*/  UMOV UR9, UR33 ;  /* 0x0000002100097c82 */ /* 0x000fe20008000000 */
[----:B------:R-:W-:Y:S01]  /*1e10*/  UMOV UR10, UR34 ;  /* 0x00000022000a7c82 */ /* 0x000fe20008000000 */
[----:B------:R-:W-:Y:S03]  /*1e20*/  UTMALDG.3D.MULTICAST [UR32], [UR14], UR16, desc[UR18] ;  /* 0x000012200e0073b4 */ /* 0x000fe60008011810 */
[----:B------:R2:W-:Y:S02]  /*1e30*/  UTMALDG.3D.MULTICAST [UR8], [UR4], UR6, desc[UR18] ;  /* 0x00001208040073b4 */ /* 0x0005e40008011806 */
[----:B--2---:R-:W-:Y:S01]  /*1e40*/  UMOV UR6, UR24 ;  /* 0x0000001800067c82 */ /* 0x004fe20008000000 */
[----:B------:R-:W-:Y:S01]  /*1e50*/  UMOV UR4, UR7 ;  /* 0x0000000700047c82 */ /* 0x000fe20008000000 */
[----:B----4-:R-:W-:Y:S05]  /*1e60*/  BRA.U UP0, `(.L_x_31) ;  /* 0xfffffffd00407547 */ /* 0x010fea000b83ffff */
.L_x_25:
[----:B------:R-:W-:Y:S01]  /*1e70*/  ULEA UR4, UR7, UR21, 0x3 ;  /* 0x0000001507047291 */ /* 0x000fe2000f8e18ff */
[----:B-1----:R-:W-:Y:S01]  /*1e80*/  SHF.L.U32 R0, R12, 0x1f, RZ ;  /* 0x0000001f0c007819 */ /* 0x002fe200000006ff */
[----:B------:R-:W-:Y:S01]  /*1e90*/  @!P1 SYNCS.ARRIVE.TRANS64.A1T0 RZ, [UR21+0x88], RZ ;  /* 0x000088ffffff99a7 */ /* 0x000fe20008100015 */
[----:B------:R-:W-:-:S06]  /*1ea0*/  UISETP.GT.AND UP0, UPT, UR45, UR44, UPT ;  /* 0x0000002c2d00728c */ /* 0x000fcc000bf04270 */
[----:B---3--:R1:W3:Y:S03]  /*1eb0*/  SYNCS.PHASECHK.TRANS64.TRYWAIT P0, [UR4+0x20], R0 ;  /* 0x00002000ff0075a7 */ /* 0x0082e60008001104 */
[----:B------:R-:W-:Y:S05]  /*1ec0*/  BRA.U !UP0, `(.L_x_32) ;  /* 0x0000000108bc7547 */ /* 0x000fea000b800000 */
[----:B------:R-:W-:Y:S01]  /*1ed0*/  UIADD3 UR13, UPT, UPT, UR46, UR6, URZ ;  /* 0x000000062e0d7290 */ /* 0x000fe2000fffe0ff */
[----:B------:R-:W-:-:S11]  /*1ee0*/  UMOV UR4, UR7 ;  /* 0x0000000700047c82 */ /* 0x000fd60008000000 */
.L_x_38:
[----:B------:R-:W-:Y:S01]  /*1ef0*/  ULEA UR17, UR4, UR21, 0x3 ;  /* 0x0000001504117291 */ /* 0x000fe2000f8e18ff */
[----:B---3--:R-:W-:Y:S01]  /*1f00*/  @!P3 MOV R2, 0x3000 ;  /* 0x000030000002b802 */ /* 0x008fe20000000f00 */
[----:B-1-3--:R-:W-:Y:S10]  /*1f10*/  @P0 BRA `(.L_x_33) ;  /* 0x00000000000c0947 */ /* 0x00aff40003800000 */
[----:B------:R-:W-:-:S04]  /*1f20*/  SHF.L.U32 R3, R12, 0x1f, RZ ;  /* 0x0000001f0c037819 */ /* 0x000fc800000006ff */
[----:B------:R-:W3:Y:S02]  /*1f30*/  SYNCS.PHASECHK.TRANS64.TRYWAIT P0, [UR17+0x20], R3 ;  /* 0x00002003ff0075a7 */ /* 0x000ee40008001111 */
[----:B---3--:R-:W-:Y:S05]  /*1f40*/  @!P0 BRA `(.L_x_34) ;  /* 0x0000006400f48947 */ /* 0x008fea0003800000 */
.L_x_33:
[----:B------:R3:W-:Y:S01]  /*1f50*/  @!P3 SYNCS.ARRIVE.TRANS64 RZ, [UR17], R2 ;  /* 0x00000002ffffb9a7 */ /* 0x0007e20008000011 */
[----:B------:R-:W-:-:S04]  /*1f60*/  ULOP3.LUT UR5, UR25, 0x2, URZ, 0xfc, !UPT ;  /* 0x0000000219057892 */ /* 0x000fc8000f8efcff */
[----:B------:R-:W-:-:S09]  /*1f70*/  UISETP.NE.AND UP0, UPT, UR5, 0x2, UPT ;  /* 0x000000020500788c */ /* 0x000fd2000bf05270 */
[----:B------:R-:W-:Y:S05]  /*1f80*/  BRA.U UP0, `(.L_x_35) ;  /* 0x0000000100047547 */ /* 0x000fea000b800000 */
[----:B--2---:R-:W-:Y:S05]  /*1f90*/  BPT.TRAP 0x1 ;  /* 0x000000040000795c */ /* 0x004fea0000300000 */
.L_x_35:
[----:B------:R-:W-:Y:S04]  /*1fa0*/  BSSY.RECONVERGENT B0, `(.L_x_36) ;  /* 0x0000003000007945 */ /* 0x000fe80003800200 */
[----:B------:R-:W-:Y:S05]  /*1fb0*/  @P2 BRA `(.L_x_37) ;  /* 0x0000000000042947 */ /* 0x000fea0003800000 */
[----:B--2---:R-:W-:Y:S05]  /*1fc0*/  BPT.TRAP 0x1 ;  /* 0x000000040000795c */ /* 0x004fea0000300000 */
.L_x_37:
[----:B--2---:R-:W-:Y:S05]  /*1fd0*/  BSYNC.RECONVERGENT B0 ;  /* 0x0000000000007941 */ /* 0x004fea0003800200 */
.L_x_36:
[----:B------:R-:W-:Y:S02]  /*1fe0*/  UIADD3 UR5, UPT, UPT, UR4, 0x1, URZ ;  /* 0x0000000104057890 */ /* 0x000fe4000fffe0ff */
[----:B------:R-:W-:Y:S02]  /*1ff0*/  UIADD3 UR14, UP1, UPT, UR28, 0x80, URZ ;  /* 0x000000801c0e7890 */ /* 0x000fe4000ff3e0ff */
[----:B------:R-:W-:Y:S02]  /*2000*/  UISETP.NE.AND UP0, UPT, UR5, 0x4, UPT ;  /* 0x000000040500788c */ /* 0x000fe4000bf05270 */
[----:B------:R-:W-:Y:S02]  /*2010*/  ULEA UR16, UR4, UR38, 0xc ;  /* 0x0000002604107291 */ /* 0x000fe4000f8e60ff */
[----:B------:R-:W-:Y:S02]  /*2020*/  USEL UR8, URZ, 0x1, UP0 ;  /* 0x00000001ff087887 */ /* 0x000fe40008000000 */
[----:B------:R-:W-:-:S02]  /*2030*/  USEL UR7, UR5, URZ, UP0 ;  /* 0x000000ff05077287 */ /* 0x000fc40008000000 */
[----:B------:R-:W-:Y:S02]  /*2040*/  UIADD3 UR22, UP0, UPT, UR28, 0x180, URZ ;  /* 0x000001801c167890 */ /* 0x000fe4000ff1e0ff */
[----:B------:R-:W-:Y:S01]  /*2050*/  ULEA UR5, UR7, UR21, 0x3 ;  /* 0x0000001507057291 */ /* 0x000fe2000f8e18ff */
[----:B------:R-:W-:Y:S01]  /*2060*/  LOP3.LUT R12, R12, UR8, RZ, 0x3c, !PT ;  /* 0x000000080c0c7c12 */ /* 0x000fe2000f8e3cff */
[----:B------:R-:W-:Y:S02]  /*2070*/  ULEA UR8, UR4, UR37, 0xd ;  /* 0x0000002504087291 */ /* 0x000fe4000f8e68ff */
[----:B------:R-:W-:Y:S01]  /*2080*/  USHF.L.U32 UR18, UR6, 0x5, URZ ;  /* 0x0000000506127899 */ /* 0x000fe200080006ff */
[----:B-1----:R-:W-:Y:S01]  /*2090*/  SHF.L.U32 R0, R12, 0x1f, RZ ;  /* 0x0000001f0c007819 */ /* 0x002fe200000006ff */
[----:B------:R-:W-:Y:S02]  /*20a0*/  UPRMT UR4, URZ, 0x5410, UR27 ;  /* 0x00005410ff047896 */ /* 0x000fe4000800001b */
[----:B------:R-:W-:Y:S01]  /*20b0*/  UIADD3.X UR15, UPT, UPT, URZ, UR29, URZ, UP1, !UPT ;  /* 0x0000001dff0f7290 */ /* 0x000fe20008ffe4ff */
[----:B------:R4:W1:Y:S01]  /*20c0*/  SYNCS.PHASECHK.TRANS64.TRYWAIT P0, [UR5+0x20], R0 ;  /* 0x00002000ff0075a7 */ /* 0x0008620008001105 */
[----:B------:R-:W-:-:S02]  /*20d0*/  UPRMT UR5, URZ, 0x5410, UR26 ;  /* 0x00005410ff057896 */ /* 0x000fc4000800001a */
[----:B------:R-:W-:Y:S01]  /*20e0*/  UIADD3.X UR23, UPT, UPT, URZ, UR29, URZ, UP0, !UPT ;  /* 0x0000001dff177290 */ /* 0x000fe200087fe4ff */
[----:B------:R-:W-:Y:S01]  /*20f0*/  UMOV UR32, 0x0 ;  /* 0x0000000000207882 */ /* 0x000fe20000000000 */
[----:B------:R-:W-:Y:S01]  /*2100*/  UMOV UR33, 0x10000000 ;  /* 0x1000000000217882 */ /* 0x000fe20000000000 */
[----:B------:R-:W-:Y:S01]  /*2110*/  UMOV UR19, UR35 ;  /* 0x0000002300137c82 */ /* 0x000fe20008000000 */
[----:B------:R-:W-:Y:S01]  /*2120*/  UMOV UR20, UR36 ;  /* 0x0000002400147c82 */ /* 0x000fe20008000000 */
[----:B------:R-:W-:Y:S01]  /*2130*/  UMOV UR12, UR36 ;  /* 0x00000024000c7c82 */ /* 0x000fe20008000000 */
[----:B------:R-:W-:Y:S01]  /*2140*/  UMOV UR9, UR17 ;  /* 0x0000001100097c82 */ /* 0x000fe20008000000 */
[----:B------:R-:W-:Y:S01]  /*2150*/  UMOV UR10, UR18 ;  /* 0x00000012000a7c82 */ /* 0x000fe20008000000 */
[----:B------:R2:W-:Y:S01]  /*2160*/  UTMALDG.3D.MULTICAST [UR16], [UR14], UR4, desc[UR32] ;  /* 0x000020100e0073b4 */ /* 0x0005e20008011804 */
[----:B------:R-:W-:-:S04]  /*2170*/  UIADD3 UR6, UPT, UPT, UR6, 0x1, URZ ;  /* 0x0000000106067890 */ /* 0x000fc8000fffe0ff */
[----:B------:R-:W-:Y:S01]  /*2180*/  UISETP.NE.AND UP0, UPT, UR6, UR13, UPT ;  /* 0x0000000d0600728c */ /* 0x000fe2000bf05270 */
[----:B------:R4:W-:Y:S01]  /*2190*/  UTMALDG.3D.MULTICAST [UR8], [UR22], UR5, desc[UR32] ;  /* 0x00002008160073b4 */ /* 0x0009e20008011805 */
[----:B--2---:R-:W-:-:S07]  /*21a0*/  UMOV UR4, UR7 ;  /* 0x0000000700047c82 */ /* 0x004fce0008000000 */
[----:B----4-:R-:W-:Y:S05]  /*21b0*/  BRA.U UP0, `(.L_x_38) ;  /* 0xfffffffd004c7547 */ /* 0x010fea000b83ffff */
.L_x_32:
[C---:B------:R-:W-:Y:S01]  /*21c0*/  LEA R3, R11.reuse, UR21, 0x3 ;  /* 0x000000150b037c11 */ /* 0x040fe2000f8e18ff */
[----:B------:R-:W-:Y:S01]  /*21d0*/  NOP ;  /* 0x0000000000007918 */ /* 0x000fe20000000000 */
[----:B-1----:R-:W-:Y:S02]  /*21e0*/  SHF.L.U32 R0, R10, 0x1f, RZ ;  /* 0x0000001f0a007819 */ /* 0x002fe400000006ff */
[----:B------:R-:W-:Y:S02]  /*21f0*/  LEA R4, R11, UR21, 0x4 ;  /* 0x000000150b047c11 */ /* 0x000fe4000f8e20ff */
[----:B---3--:R-:W1:Y:S02]  /*2200*/  SYNCS.PHASECHK.TRANS64.TRYWAIT P0, [R3+URZ+0x90], R0 ;  /* 0x00009000030075a7 */ /* 0x008e6400080011ff */
[----:B-1----:R-:W-:Y:S05]  /*2210*/  @!P0 BRA `(.L_x_39) ;  /* 0x0000006400588947 */ /* 0x002fea0003800000 */
.L_x_141:
[----:B------:R-:W3:Y:S01]  /*2220*/  LDS.128 R4, [R4+0x120] ;  /* 0x0001200004047984 */ /* 0x000ee20000000c00 */
[----:B------:R-:W-:Y:S01]  /*2230*/  UISETP.GE.AND UP0, UPT, UR42, 0x1, UPT ;  /* 0x000000012a00788c */ /* 0x000fe2000bf06270 */
[----:B------:R-:W-:Y:S01]  /*2240*/  @!PT LDS RZ, [RZ] ;  /* 0x00000000fffff984 */ /* 0x000fe20000000800 */
[----:B------:R-:W-:Y:S01]  /*2250*/  @!PT LDS RZ, [RZ] ;  /* 0x00000000fffff984 */ /* 0x000fe20000000800 */
[----:B------:R-:W-:Y:S01]  /*2260*/  @!PT LDS RZ, [RZ] ;  /* 0x00000000fffff984 */ /* 0x000fe20000000800 */
[----:B------:R-:W-:Y:S01]  /*2270*/  @!PT LDS RZ, [RZ] ;  /* 0x00000000fffff984 */ /* 0x000fe20000000800 */
[----:B------:R4:W-:Y:S06]  /*2280*/  MEMBAR.ALL.CTA ;  /* 0x0000000000007992 */ /* 0x0009ec0000008000 */
[----:B----4-:R-:W4:Y:S01]  /*2290*/  FENCE.VIEW.ASYNC.S ;  /* 0x00000000000073c6 */ /* 0x010f220000000000 */
[----:B---3--:R-:W-:-:S13]  /*22a0*/  LOP3.LUT P0, RZ, R6, 0x1, RZ, 0xc0, !PT ;  /* 0x0000000106ff7812 */ /* 0x008fda000780c0ff */
[----:B----4-:R-:W-:Y:S01]  /*22b0*/  VOTEU.ANY UP1, P0 ;  /* 0x0000000000ff7886 */ /* 0x010fe20000020100 */
[----:B------:R-:W-:-:S13]  /*22c0*/  PLOP3.LUT P0, PT, PT, PT, UP1, 0x80, 0x8 ;  /* 0x000000000008781c */ /* 0x000fda0003f0f018 */
[----:B-1----:R-:W-:Y:S02]  /*22d0*/  @P0 LOP3.LUT R0, R5, 0xffff, RZ, 0xc0, !PT ;  /* 0x0000ffff05000812 */ /* 0x002fe400078ec0ff */
[----:B------:R-:W-:Y:S02]  /*22e0*/  @P0 MOV R2, R4 ;  /* 0x0000000400020202 */ /* 0x000fe40000000f00 */
[----:B------:R-:W-:Y:S01]  /*22f0*/  @P0 R2UR UR5, R0 ;  /* 0x00000000000502ca */ /* 0x000fe200000e0000 */
[----:B------:R-:W-:Y:S01]  /*2300*/  VIADD R0, R3, 0xa0 ;  /* 0x000000a003007836 */ /* 0x000fe20000000000 */
[----:B------:R-:W-:Y:S02]  /*2310*/  @P0 SHF.R.U32.HI R4, RZ, 0x10, R5 ;  /* 0x00000010ff040819 */ /* 0x000fe40000011605 */
[----:B------:R-:W-:Y:S02]  /*2320*/  @P0 R2UR UR6, R2 ;  /* 0x00000000020602ca */ /* 0x000fe400000e0000 */
[----:B------:R-:W-:-:S02]  /*2330*/  PRMT R0, RZ, 0x654, R0 ;  /* 0x00000654ff007816 */ /* 0x000fc40000000000 */
[----:B------:R-:W-:Y:S02]  /*2340*/  @P0 R2UR UR4, R4 ;  /* 0x00000000040402ca */ /* 0x000fe400000e0000 */
[----:B------:R1:W-:Y:S03]  /*2350*/  SYNCS.ARRIVE.TRANS64.RED.A1T0 RZ, [R0+URZ], RZ ;  /* 0x000000ff00ff79a7 */ /* 0x0003e600081004ff */
[----:B------:R-:W-:-:S04]  /*2360*/  @UP1 UMOV UR39, UR5 ;  /* 0x0000000500271c82 */ /* 0x000fc80008000000 */
[----:B------:R-:W-:-:S04]  /*2370*/  @UP1 UMOV UR40, UR6 ;  /* 0x0000000600281c82 */ /* 0x000fc80008000000 */
[----:B------:R-:W-:Y:S01]  /*2380*/  @UP1 UMOV UR36, UR4 ;  /* 0x0000000400241c82 */ /* 0x000fe20008000000 */
[----:B------:R-:W-:Y:S05]  /*2390*/  BRA.U !UP0, `(.L_x_40) ;  /* 0x0000000108d47547 */ /* 0x000fea000b800000 */
[----:B------:R-:W2:Y:S01]  /*23a0*/  LDCU.128 UR12, c[0x0][0xb10] ;  /* 0x00016200ff0c77ac */ /* 0x000ea20008000c00 */
[----:B------:R-:W3:Y:S01]  /*23b0*/  LDCU UR22, c[0x0][0xb20] ;  /* 0x00016400ff1677ac */ /* 0x000ee20008000800 */
[----:B------:R-:W4:Y:S01]  /*23c0*/  LDCU UR20, c[0x0][0xb0c] ;  /* 0x00016180ff1477ac */ /* 0x000f220008000800 */
[----:B------:R-:W1:Y:S01]  /*23d0*/  LDCU.64 UR8, c[0x0][0xb28] ;  /* 0x00016500ff0877ac */ /* 0x000e620008000a00 */
[----:B------:R-:W-:Y:S02]  /*23e0*/  UISETP.NE.AND UP3, UPT, UR42, 0x1, UPT ;  /* 0x000000012a00788c */ /* 0x000fe4000bf65270 */
[----:B--2---:R-:W-:Y:S02]  /*23f0*/  UIMAD.WIDE.U32 UR10, UR41, UR15, URZ ;  /* 0x0000000f290a72a5 */ /* 0x004fe4000f8e00ff */
[----:B------:R-:W-:Y:S02]  /*2400*/  UIMAD.WIDE.U32 UR4, UR43, UR12, URZ ;  /* 0x0000000c2b0472a5 */ /* 0x000fe4000f8e00ff */
[----:B------:R-:W-:-:S02]  /*2410*/  UISETP.NE.AND UP0, UPT, UR14, 0x1, UPT ;  /* 0x000000010e00788c */ /* 0x000fc4000bf05270 */
[----:B------:R-:W-:Y:S01]  /*2420*/  UIMAD.WIDE.U32 UR18, UR39, UR15, URZ ;  /* 0x0000000f271272a5 */ /* 0x000fe2000f8e00ff */
[----:B------:R-:W-:Y:S02]  /*2430*/  UMOV UR10, UR11 ;  /* 0x0000000b000a7c82 */ /* 0x000fe40008000000 */
[----:B------:R-:W-:Y:S01]  /*2440*/  UMOV UR4, UR5 ;  /* 0x0000000500047c82 */ /* 0x000fe20008000000 */
[----:B---3--:R-:W-:Y:S02]  /*2450*/  USHF.R.U32.HI UR10, URZ, UR22, UR10 ;  /* 0x00000016ff0a7299 */ /* 0x008fe4000801160a */
[----:B----4-:R-:W-:Y:S02]  /*2460*/  UISETP.NE.AND UP2, UPT, UR20, 0x1, UPT ;  /* 0x000000011400788c */ /* 0x010fe4000bf45270 */
[----:B------:R-:W-:Y:S02]  /*2470*/  USHF.R.U32.HI UR4, URZ, UR13, UR4 ;  /* 0x0000000dff047299 */ /* 0x000fe40008011604 */
[----:B------:R-:W-:-:S02]  /*2480*/  USEL UR5, UR41, UR10, !UP0 ;  /* 0x0000000a29057287 */ /* 0x000fc4000c000000 */
[----:B------:R-:W-:Y:S02]  /*2490*/  USEL UR6, UR43, UR4, !UP2 ;  /* 0x000000042b067287 */ /* 0x000fe4000d000000 */
[----:B-1----:R-:W-:Y:S01]  /*24a0*/  UIMAD.WIDE.U32 UR10, UR5, UR8, URZ ;  /* 0x00000008050a72a5 */ /* 0x002fe2000f8e00ff */
[----:B------:R-:W-:Y:S01]  /*24b0*/  UMOV UR4, UR19 ;  /* 0x0000001300047c82 */ /* 0x000fe20008000000 */
[----:B------:R-:W-:Y:S02]  /*24c0*/  UIMAD.WIDE.U32 UR16, UR40, UR12, URZ ;  /* 0x0000000c281072a5 */ /* 0x000fe4000f8e00ff */
[----:B------:R-:W-:-:S03]  /*24d0*/  UIMAD.WIDE.U32 UR18, UR6, UR8, URZ ;  /* 0x00000008061272a5 */ /* 0x000fc6000f8e00ff */
[----:B------:R-:W-:Y:S01]  /*24e0*/  UMOV UR10, UR11 ;  /* 0x0000000b000a7c82 */ /* 0x000fe20008000000 */
[----:B------:R-:W-:Y:S02]  /*24f0*/  USHF.R.U32.HI UR4, URZ, UR22, UR4 ;  /* 0x00000016ff047299 */ /* 0x000fe40008011604 */
[----:B------:R-:W-:Y:S01]  /*2500*/  @UP3 USHF.R.U32.HI UR5, URZ, UR9, UR10 ;  /* 0x00000009ff053299 */ /* 0x000fe2000801160a */
[----:B------:R-:W-:Y:S01]  /*2510*/  UMOV UR16, UR17 ;  /* 0x0000001100107c82 */ /* 0x000fe20008000000 */
[----:B------:R-:W-:Y:S01]  /*2520*/  UMOV UR18, UR19 ;  /* 0x0000001300127c82 */ /* 0x000fe20008000000 */
[----:B------:R-:W-:Y:S02]  /*2530*/  USHF.R.U32.HI UR13, URZ, UR13, UR16 ;  /* 0x0000000dff0d7299 */ /* 0x000fe40008011610 */
[----:B------:R-:W-:Y:S02]  /*2540*/  USEL UR4, UR39, UR4, !UP0 ;  /* 0x0000000427047287 */ /* 0x000fe4000c000000 */
[----:B------:R-:W-:-:S02]  /*2550*/  @UP3 USHF.R.U32.HI UR6, URZ, UR9, UR18 ;  /* 0x00000009ff063299 */ /* 0x000fc40008011612 */
[----:B------:R-:W-:Y:S02]  /*2560*/  UIMAD UR10, UR42, UR5, URZ ;  /* 0x000000052a0a72a4 */ /* 0x000fe4000f8e02ff */
[----:B------:R-:W-:Y:S02]  /*2570*/  USEL UR5, UR40, UR13, !UP2 ;  /* 0x0000000d28057287 */ /* 0x000fe4000d000000 */
[----:B------:R-:W-:Y:S02]  /*2580*/  UIMAD UR12, UR42, UR6, URZ ;  /* 0x000000062a0c72a4 */ /* 0x000fe4000f8e02ff */
[----:B------:R-:W-:Y:S02]  /*2590*/  UISETP.GE.AND UP0, UPT, UR4, UR10, UPT ;  /* 0x0000000a0400728c */ /* 0x000fe4000bf06270 */
[----:B------:R-:W-:Y:S02]  /*25a0*/  UIMAD.WIDE.U32 UR10, UR4, UR8, URZ ;  /* 0x00000008040a72a5 */ /* 0x000fe4000f8e00ff */
[----:B------:R-:W-:-:S02]  /*25b0*/  UISETP.GE.OR UP0, UPT, UR5, UR12, UP0 ;  /* 0x0000000c0500728c */ /* 0x000fc40008706670 */
        /* <DEDUP_REMOVED lines=19> */
.L_x_40:
[----:B------:R-:W3:Y:S02]  /*26f0*/  LDCU UR4, c[0x0][0xb30] ;  /* 0x00016600ff0477ac */ /* 0x000ee40008000800 */
[----:B---3--:R-:W-:-:S09]  /*2700*/  UISETP.NE.AND UP0, UPT, UR4, 0x1, UPT ;  /* 0x000000010400788c */ /* 0x008fd2000bf05270 */
[----:B------:R-:W-:Y:S05]  /*2710*/  BRA.U UP0, `(.L_x_41) ;  /* 0x0000000100447547 */ /* 0x000fea000b800000 */
[----:B------:R-:W3:Y:S01]  /*2720*/  LDCU.128 UR12, c[0x0][0xb10] ;  /* 0x00016200ff0c77ac */ /* 0x000ee20008000c00 */
[----:B------:R-:W4:Y:S01]  /*2730*/  LDCU UR10, c[0x0][0xb0c] ;  /* 0x00016180ff0a77ac */ /* 0x000f220008000800 */
[----:B------:R-:W1:Y:S01]  /*2740*/  LDCU UR6, c[0x0][0xb20] ;  /* 0x00016400ff0677ac */ /* 0x000e620008000800 */
[----:B---3--:R-:W-:Y:S02]  /*2750*/  UIMAD.WIDE.U32 UR8, UR40, UR12, URZ ;  /* 0x0000000c280872a5 */ /* 0x008fe4000f8e00ff */
[----:B------:R-:W-:Y:S02]  /*2760*/  UIMAD.WIDE.U32 UR4, UR39, UR15, URZ ;  /* 0x0000000f270472a5 */ /* 0x000fe4000f8e00ff */
[----:B----4-:R-:W-:Y:S02]  /*2770*/  UISETP.NE.AND UP2, UPT, UR10, 0x1, UPT ;  /* 0x000000010a00788c */ /* 0x010fe4000bf45270 */
[----:B------:R-:W-:Y:S01]  /*2780*/  UISETP.NE.AND UP0, UPT, UR14, 0x1, UPT ;  /* 0x000000010e00788c */ /* 0x000fe2000bf05270 */
[----:B------:R-:W-:-:S02]  /*2790*/  UMOV UR8, UR9 ;  /* 0x0000000900087c82 */ /* 0x000fc40008000000 */
[----:B------:R-:W-:Y:S01]  /*27a0*/  UMOV UR4, UR5 ;  /* 0x0000000500047c82 */ /* 0x000fe20008000000 */
[----:B------:R-:W-:Y:S02]  /*27b0*/  USHF.R.U32.HI UR13, URZ, UR13, UR8 ;  /* 0x0000000dff0d7299 */ /* 0x000fe40008011608 */
[----:B-1----:R-:W-:Y:S02]  /*27c0*/  USHF.R.U32.HI UR4, URZ, UR6, UR4 ;  /* 0x00000006ff047299 */ /* 0x002fe40008011604 */
[----:B------:R-:W-:Y:S02]  /*27d0*/  USEL UR5, UR40, UR13, !UP2 ;  /* 0x0000000d28057287 */ /* 0x000fe4000d000000 */
[----:B------:R-:W-:-:S04]  /*27e0*/  USEL UR4, UR39, UR4, !UP0 ;  /* 0x0000000427047287 */ /* 0x000fc8000c000000 */
[----:B------:R-:W-:Y:S02]  /*27f0*/  UIADD3 UR6, UPT, UPT, UR5, -UR4, URZ ;  /* 0x8000000405067290 */ /* 0x000fe4000fffe0ff */
[----:B------:R-:W-:Y:S02]  /*2800*/  UIADD3 UR4, UPT, UPT, -UR5, UR4, URZ ;  /* 0x0000000405047290 */ /* 0x000fe4000fffe1ff */
[----:B------:R-:W-:Y:S02]  /*2810*/  UIMAD UR39, UR6, UR14, UR39 ;  /* 0x0000000e062772a4 */ /* 0x000fe4000f8e0227 */
[----:B------:R-:W-:-:S12]  /*2820*/  UIMAD UR40, UR4, UR10, UR40 ;  /* 0x0000000a042872a4 */ /* 0x000fd8000f8e0228 */
.L_x_41:
[----:B------:R-:W-:Y:S01]  /*2830*/  VIADD R11, R11, 0x1 ;  /* 0x000000010b0b7836 */ /* 0x000fe20000000000 */
[----:B------:R-:W-:Y:S02]  /*2840*/  R2UR UR5, R48 ;  /* 0x00000000300572ca */ /* 0x000fe400000e0000 */
[----:B------:R-:W-:Y:S02]  /*2850*/  R2UR UR4, R47 ;  /* 0x000000002f0472ca */ /* 0x000fe400000e0000 */
[C---:B------:R-:W-:Y:S02]  /*2860*/  ISETP.NE.AND P0, PT, R11.reuse, 0x2, PT ;  /* 0x000000020b00780c */ /* 0x040fe40003f05270 */
[----:B------:R-:W-:Y:S02]  /*2870*/  PLOP3.LUT P1, PT, PT, PT, PT, 0x80, 0x8 ;  /* 0x000000000008781c */ /* 0x000fe40003f2f070 */
[----:B-1----:R-:W-:Y:S02]  /*2880*/  SEL R0, RZ, 0x1, P0 ;  /* 0x00000001ff007807 */ /* 0x002fe40000000000 */
[----:B------:R-:W-:-:S02]  /*2890*/  SEL R11, R11, RZ, P0 ;  /* 0x000000ff0b0b7207 */ /* 0x000fc40000000000 */
[----:B------:R-:W-:Y:S01]  /*28a0*/  LOP3.LUT R10, R10, R0, RZ, 0x3c, !PT ;  /* 0x000000000a0a7212 */ /* 0x000fe200078e3cff */
[----:B------:R-:W-:Y:S02]  /*28b0*/  UIADD3 UR16, UPT, UPT, UR40, UR5, URZ ;  /* 0x0000000528107290 */ /* 0x000fe4000fffe0ff */
[----:B------:R-:W-:Y:S01]  /*28c0*/  UIADD3 UR20, UPT, UPT, UR39, UR4, URZ ;  /* 0x0000000427147290 */ /* 0x000fe2000fffe0ff */
[----:B------:R-:W-:Y:S11]  /*28d0*/  BRA.U UP1, `(.L_x_42) ;  /* 0xfffffff101447547 */ /* 0x000ff6000b83ffff */
[----:B------:R-:W-:Y:S01]  /*28e0*/  UIADD3 UR21, UPT, UPT, UR21, 0x20, URZ ;  /* 0x0000002015157890 */ /* 0x000fe2000fffe0ff */
[----:B------:R-:W-:-:S03]  /*28f0*/  SHF.L.U32 R2, R12, 0x1f, RZ ;  /* 0x0000001f0c027819 */ /* 0x000fc600000006ff */
[----:B------:R-:W-:-:S09]  /*2900*/  ULEA UR4, UR7, UR21, 0x3 ;  /* 0x0000001507047291 */ /* 0x000fd2000f8e18ff */
[----:B------:R-:W1:Y:S02]  /*2910*/  SYNCS.PHASECHK.TRANS64.TRYWAIT P0, [UR4], R2 ;  /* 0x00000002ff0075a7 */ /* 0x000e640008001104 */
[----:B-1----:R-:W-:Y:S05]  /*2920*/  @!P0 BRA `(.L_x_43) ;  /* 0x0000005c00a88947 */ /* 0x002fea0003800000 */
.L_x_143:
[----:B------:R-:W-:-:S04]  /*2930*/  UIADD3 UR4, UPT, UPT, UR7, 0x1, URZ ;  /* 0x0000000107047890 */ /* 0x000fc8000fffe0ff */
[----:B------:R-:W-:-:S04]  /*2940*/  UISETP.NE.AND UP0, UPT, UR4, 0x4, UPT ;  /* 0x000000040400788c */ /* 0x000fc8000bf05270 */
[----:B------:R-:W-:Y:S02]  /*2950*/  USEL UR6, URZ, 0x1, UP0 ;  /* 0x00000001ff067887 */ /* 0x000fe40008000000 */
[----:B------:R-:W-:-:S04]  /*2960*/  USEL UR4, UR4, URZ, UP0 ;  /* 0x000000ff04047287 */ /* 0x000fc80008000000 */
[----:B------:R-:W-:Y:S01]  /*2970*/  ULEA UR5, UR4, UR21, 0x3 ;  /* 0x0000001504057291 */ /* 0x000fe2000f8e18ff */
[----:B-1----:R-:W-:-:S04]  /*2980*/  LOP3.LUT R2, R12, UR6, RZ, 0x3c, !PT ;  /* 0x000000060c027c12 */ /* 0x002fc8000f8e3cff */
[----:B------:R-:W-:-:S04]  /*2990*/  SHF.L.U32 R3, R2, 0x1f, RZ ;  /* 0x0000001f02037819 */ /* 0x000fc800000006ff */
[----:B------:R-:W1:Y:S02]  /*29a0*/  SYNCS.PHASECHK.TRANS64.TRYWAIT P0, [UR5], R3 ;  /* 0x00000003ff0075a7 */ /* 0x000e640008001105 */
[----:B-1----:R-:W-:Y:S05]  /*29b0*/  @!P0 BRA `(.L_x_44) ;  /* 0x0000005c009c8947 */ /* 0x002fea0003800000 */
.L_x_145:
[----:B------:R-:W-:-:S04]  /*29c0*/  UIADD3 UR4, UPT, UPT, UR4, 0x1, URZ ;  /* 0x0000000104047890 */ /* 0x000fc8000fffe0ff */
[----:B------:R-:W-:-:S04]  /*29d0*/  UISETP.NE.AND UP0, UPT, UR4, 0x4, UPT ;  /* 0x000000040400788c */ /* 0x000fc8000bf05270 */
[----:B------:R-:W-:Y:S02]  /*29e0*/  USEL UR6, URZ, 0x1, UP0 ;  /* 0x00000001ff067887 */ /* 0x000fe40008000000 */
[----:B------:R-:W-:-:S04]  /*29f0*/  USEL UR4, UR4, URZ, UP0 ;  /* 0x000000ff04047287 */ /* 0x000fc80008000000 */
[----:B------:R-:W-:Y:S01]  /*2a00*/  ULEA UR5, UR4, UR21, 0x3 ;  /* 0x0000001504057291 */ /* 0x000fe2000f8e18ff */
[----:B------:R-:W-:-:S04]  /*2a10*/  LOP3.LUT R2, R2, UR6, RZ, 0x3c, !PT ;  /* 0x0000000602027c12 */ /* 0x000fc8000f8e3cff */
[----:B-1----:R-:W-:-:S04]  /*2a20*/  SHF.L.U32 R3, R2, 0x1f, RZ ;  /* 0x0000001f02037819 */ /* 0x002fc800000006ff */
[----:B------:R-:W1:Y:S02]  /*2a30*/  SYNCS.PHASECHK.TRANS64.TRYWAIT P0, [UR5], R3 ;  /* 0x00000003ff0075a7 */ /* 0x000e640008001105 */
[----:B-1----:R-:W-:Y:S05]  /*2a40*/  @!P0 BRA `(.L_x_45) ;  /* 0x0000005c00908947 */ /* 0x002fea0003800000 */
.L_x_147:
[----:B------:R-:W-:-:S04]  /*2a50*/  UIADD3 UR4, UPT, UPT, UR4, 0x1, URZ ;  /* 0x0000000104047890 */ /* 0x000fc8000fffe0ff */
[----:B------:R-:W-:-:S04]  /*2a60*/  UISETP.NE.AND UP0, UPT, UR4, 0x4, UPT ;  /* 0x000000040400788c */ /* 0x000fc8000bf05270 */
[----:B------:R-:W-:Y:S02]  /*2a70*/  USEL UR5, URZ, 0x1, UP0 ;  /* 0x00000001ff057887 */ /* 0x000fe40008000000 */
[----:B------:R-:W-:-:S04]  /*2a80*/  USEL UR4, UR4, URZ, UP0 ;  /* 0x000000ff04047287 */ /* 0x000fc80008000000 */
[----:B------:R-:W-:Y:S01]  /*2a90*/  ULEA UR4, UR4, UR21, 0x3 ;  /* 0x0000001504047291 */ /* 0x000fe2000f8e18ff */
[----:B------:R-:W-:-:S04]  /*2aa0*/  LOP3.LUT R2, R2, UR5, RZ, 0x3c, !PT ;  /* 0x0000000502027c12 */ /* 0x000fc8000f8e3cff */
[----:B------:R-:W-:Y:S01]  /*2ab0*/  SHF.L.U32 R2, R2, 0x1f, RZ ;  /* 0x0000001f02027819 */ /* 0x000fe200000006ff */
[----:B-1----:R-:W-:-:S07]  /*2ac0*/  IMAD.U32 R0, RZ, RZ, UR4 ;  /* 0x00000004ff007e24 */ /* 0x002fce000f8e00ff */
.L_x_46:
[----:B-1----:R1:W3:Y:S02]  /*2ad0*/  SYNCS.PHASECHK.TRANS64.TRYWAIT P0, [R0+URZ], R2 ;  /* 0x00000002000075a7 */ /* 0x0022e400080011ff */
[----:B---3--:R-:W-:Y:S05]  /*2ae0*/  @!P0 NANOSLEEP.SYNCS 0x989680 ;  /* 0x009896800000895d */ /* 0x008fea0003900000 */
[----:B------:R-:W3:Y:S02]  /*2af0*/  @!P0 SYNCS.PHASECHK.TRANS64 P0, [R0+URZ], R2 ;  /* 0x00000002000085a7 */ /* 0x000ee400080010ff */
[----:B--23--:R-:W-:Y:S05]  /*2b00*/  @P0 EXIT ;  /* 0x000000000000094d */ /* 0x00cfea0003800000 */
[----:B------:R-:W-:Y:S05]  /*2b10*/  BRA `(.L_x_46) ;  /* 0xfffffffc00ec7947 */ /* 0x000fea000383ffff */
.L_x_22:
[----:B------:R-:W2:Y:S02]  /*2b20*/  S2UR UR4, SR_CgaCtaId ;  /* 0x00000000000479c3 */ /* 0x000ea40000008800 */
[----:B--2---:R-:W-:-:S04]  /*2b30*/  UISETP.NE.AND UP0, UPT, UR4, URZ, UPT ;  /* 0x000000ff0400728c */ /* 0x004fc8000bf05270 */
[----:B------:R-:W-:-:S09]  /*2b40*/  UISETP.NE.OR UP0, UPT, UR17, 0x1, UP0 ;  /* 0x000000011100788c */ /* 0x000fd20008705670 */
[----:B------:R-:W-:Y:S05]  /*2b50*/  BRA.U UP0, `(.L_x_47) ;  /* 0x00000005004c7547 */ /* 0x000fea000b800000 */
[----:B------:R-:W2:Y:S01]  /*2b60*/  S2UR UR5, SR_CgaCtaId ;  /* 0x00000000000579c3 */ /* 0x000ea20000008800 */
[----:B------:R-:W-:Y:S01]  /*2b70*/  UMOV UR4, 0x400 ;  /* 0x0000040000047882 */ /* 0x000fe20000000000 */
[----:B------:R-:W-:Y:S01]  /*2b80*/  ISETP.GE.U32.AND P2, PT, R0, 0x4, PT ;  /* 0x000000040000780c */ /* 0x000fe20003f46070 */
[----:B------:R-:W-:Y:S01]  /*2b90*/  IMAD.MOV.U32 R12, RZ, RZ, 0x1 ;  /* 0x00000001ff0c7424 */ /* 0x000fe200078e00ff */
[----:B------:R-:W-:Y:S02]  /*2ba0*/  CS2R R10, SRZ ;  /* 0x00000000000a7805 */ /* 0x000fe4000001ff00 */
[----:B------:R-:W-:Y:S01]  /*2bb0*/  CS2R R8, SRZ ;  /* 0x0000000000087805 */ /* 0x000fe2000001ff00 */
[----:B--2---:R-:W-:-:S03]  /*2bc0*/  ULEA UR6, UR5, UR4, 0x18 ;  /* 0x0000000405067291 */ /* 0x004fc6000f8ec0ff */
[----:B------:R-:W-:-:S09]  /*2bd0*/  UMOV UR5, URZ ;  /* 0x000000ff00057c82 */ /* 0x000fd20008000000 */
.L_x_51:
[----:B------:R-:W-:Y:S02]  /*2be0*/  LEA R2, R8, UR6, 0x3 ;  /* 0x0000000608027c11 */ /* 0x000fe4000f8e18ff */
[----:B------:R-:W-:-:S03]  /*2bf0*/  SHF.L.U32 R4, R9, 0x1f, RZ ;  /* 0x0000001f09047819 */ /* 0x000fc600000006ff */
[----:B------:R-:W-:Y:S01]  /*2c00*/  VIADD R5, R2, 0x100 ;  /* 0x0000010002057836 */ /* 0x000fe20000000000 */
[----:B------:R-:W2:Y:S02]  /*2c10*/  SYNCS.PHASECHK.TRANS64.TRYWAIT P0, [R2+URZ+0xf0], R4 ;  /* 0x0000f004020075a7 */ /* 0x000ea400080011ff */
[----:B--2---:R-:W-:Y:S05]  /*2c20*/  @!P0 BRA `(.L_x_48) ;  /* 0x0000005c00308947 */ /* 0x004fea0003800000 */
.L_x_148:
[----:B------:R-:W-:Y:S01]  /*2c30*/  ULEA UR4, UR5, UR6, 0x3 ;  /* 0x0000000605047291 */ /* 0x000fe2000f8e18ff */
[----:B--2---:R-:W-:Y:S01]  /*2c40*/  PRMT R2, RZ, 0x654, R5 ;  /* 0x00000654ff027816 */ /* 0x004fe20000000005 */
[----:B------:R-:W-:Y:S01]  /*2c50*/  @!P2 IMAD.MOV.U32 R4, RZ, RZ, 0x10 ;  /* 0x00000010ff04a424 */ /* 0x000fe200078e00ff */
[----:B------:R-:W-:Y:S01]  /*2c60*/  SHF.L.U32 R5, R12, 0x1f, RZ ;  /* 0x0000001f0c057819 */ /* 0x000fe200000006ff */
[----:B------:R-:W-:Y:S01]  /*2c70*/  UIADD3 UR7, UPT, UPT, UR4, 0x90, URZ ;  /* 0x0000009004077890 */ /* 0x000fe2000fffe0ff */
[----:B------:R2:W-:Y:S05]  /*2c80*/  SYNCS.ARRIVE.TRANS64.RED.A1T0 RZ, [R2+URZ], RZ ;  /* 0x000000ff02ff79a7 */ /* 0x0005ea00081004ff */
[----:B------:R-:W-:Y:S01]  /*2c90*/  IMAD.U32 R6, RZ, RZ, UR7 ;  /* 0x00000007ff067e24 */ /* 0x000fe2000f8e00ff */
[----:B------:R-:W3:Y:S04]  /*2ca0*/  SYNCS.PHASECHK.TRANS64.TRYWAIT P0, [UR4+0xa0], R5 ;  /* 0x0000a005ff0075a7 */ /* 0x000ee80008001104 */
[----:B------:R-:W-:Y:S01]  /*2cb0*/  PRMT R6, R0, 0x654, R6 ;  /* 0x0000065400067816 */ /* 0x000fe20000000006 */
[----:B--23--:R-:W-:Y:S06]  /*2cc0*/  @!P0 BRA `(.L_x_49) ;  /* 0x0000005c001c8947 */ /* 0x00cfec0003800000 */
.L_x_150:
[----:B------:R-:W-:Y:S01]  /*2cd0*/  ULEA UR8, UR5, UR6, 0x4 ;  /* 0x0000000605087291 */ /* 0x000fe2000f8e20ff */
[----:B------:R-:W-:Y:S01]  /*2ce0*/  SEL R3, R6, R3, !P2 ;  /* 0x0000000306037207 */ /* 0x000fe20005000000 */
[----:B------:R-:W-:Y:S01]  /*2cf0*/  UIADD3 UR9, UPT, UPT, UR4, 0x90, URZ ;  /* 0x0000009004097890 */ /* 0x000fe2000fffe0ff */
[----:B--2---:R-:W-:Y:S01]  /*2d00*/  LEA R2, R11, UR6, 0x3 ;  /* 0x000000060b027c11 */ /* 0x004fe2000f8e18ff */
[----:B------:R-:W-:Y:S01]  /*2d10*/  UIADD3 UR8, UPT, UPT, UR8, 0x120, URZ ;  /* 0x0000012008087890 */ /* 0x000fe2000fffe0ff */
[----:B------:R2:W-:Y:S01]  /*2d20*/  @!P2 SYNCS.ARRIVE.TRANS64.RED RZ, [R3+URZ], R4 ;  /* 0x0000000403ffa9a7 */ /* 0x0005e200080004ff */
[----:B------:R-:W-:Y:S01]  /*2d30*/  UIADD3 UR4, UPT, UPT, UR5, 0x1, URZ ;  /* 0x0000000105047890 */ /* 0x000fe2000fffe0ff */
[----:B------:R-:W-:-:S03]  /*2d40*/  VIADD R8, R8, 0x1 ;  /* 0x0000000108087836 */ /* 0x000fc60000000000 */
[----:B------:R-:W-:Y:S02]  /*2d50*/  UISETP.NE.AND UP0, UPT, UR4, 0x2, UPT ;  /* 0x000000020400788c */ /* 0x000fe4000bf05270 */
[----:B------:R-:W-:Y:S01]  /*2d60*/  ISETP.NE.AND P0, PT, R8, 0x2, PT ;  /* 0x000000020800780c */ /* 0x000fe20003f05270 */
[----:B------:R-:W-:Y:S06]  /*2d70*/  UGETNEXTWORKID.BROADCAST [UR8], [UR9] ;  /* 0x00000000080073ca */ /* 0x000fec0008000100 */
[----:B------:R-:W-:Y:S02]  /*2d80*/  USEL UR7, URZ, 0x1, UP0 ;  /* 0x00000001ff077887 */ /* 0x000fe40008000000 */
[----:B------:R-:W-:-:S04]  /*2d90*/  USEL UR5, UR4, URZ, UP0 ;  /* 0x000000ff04057287 */ /* 0x000fc80008000000 */
[----:B------:R-:W-:Y:S02]  /*2da0*/  LOP3.LUT R12, R12, UR7, RZ, 0x3c, !PT ;  /* 0x000000070c0c7c12 */ /* 0x000fe4000f8e3cff */
[----:B--2---:R-:W-:-:S04]  /*2db0*/  SHF.L.U32 R4, R10, 0x1f, RZ ;  /* 0x0000001f0a047819 */ /* 0x004fc800000006ff */
[----:B------:R-:W2:Y:S02]  /*2dc0*/  SYNCS.PHASECHK.TRANS64.TRYWAIT P1, [R2+URZ+0x90], R4 ;  /* 0x00009004020075a7 */ /* 0x000ea400080211ff */
[----:B--2---:R-:W-:Y:S05]  /*2dd0*/  @!P1 BRA `(.L_x_50) ;  /* 0x0000005800f09947 */ /* 0x004fea0003800000 */
.L_x_151:
[C---:B--2---:R-:W-:Y:S01]  /*2de0*/  LEA R4, R11.reuse, UR6, 0x4 ;  /* 0x000000060b047c11 */ /* 0x044fe2000f8e20ff */
[----:B------:R-:W-:Y:S01]  /*2df0*/  VIADD R2, R2, 0xa0 ;  /* 0x000000a002027836 */ /* 0x000fe20000000000 */
[----:B------:R-:W-:Y:S01]  /*2e00*/  SEL R8, R8, RZ, P0 ;  /* 0x000000ff08087207 */ /* 0x000fe20000000000 */
[----:B------:R-:W-:-:S03]  /*2e10*/  VIADD R11, R11, 0x1 ;  /* 0x000000010b0b7836 */ /* 0x000fc60000000000 */
[----:B------:R-:W2:Y:S01]  /*2e20*/  LDS.128 R4, [R4+0x120] ;  /* 0x0001200004047984 */ /* 0x000ea20000000c00 */
[----:B------:R-:W-:Y:S02]  /*2e30*/  PRMT R2, RZ, 0x654, R2 ;  /* 0x00000654ff027816 */ /* 0x000fe40000000002 */
[C---:B------:R-:W-:Y:S01]  /*2e40*/  ISETP.NE.AND P1, PT, R11.reuse, 0x2, PT ;  /* 0x000000020b00780c */ /* 0x040fe20003f25270 */
[----:B------:R-:W-:Y:S01]  /*2e50*/  @!PT LDS RZ, [RZ] ;  /* 0x00000000fffff984 */ /* 0x000fe20000000800 */
[----:B------:R-:W-:Y:S01]  /*2e60*/  @!PT LDS RZ, [RZ] ;  /* 0x00000000fffff984 */ /* 0x000fe20000000800 */
[----:B------:R-:W-:Y:S01]  /*2e70*/  @!PT LDS RZ, [RZ] ;  /* 0x00000000fffff984 */ /* 0x000fe20000000800 */
[----:B------:R-:W-:Y:S01]  /*2e80*/  @!PT LDS RZ, [RZ] ;  /* 0x00000000fffff984 */ /* 0x000fe20000000800 */
[----:B------:R3:W-:Y:S06]  /*2e90*/  MEMBAR.ALL.CTA ;  /* 0x0000000000007992 */ /* 0x0007ec0000008000 */
[----:B---3--:R-:W3:Y:S01]  /*2ea0*/  FENCE.VIEW.ASYNC.S ;  /* 0x00000000000073c6 */ /* 0x008ee20000000000 */
[----:B------:R-:W-:Y:S01]  /*2eb0*/  SEL R11, R11, RZ, P1 ;  /* 0x000000ff0b0b7207 */ /* 0x000fe20000800000 */
[----:B---3--:R3:W-:Y:S01]  /*2ec0*/  SYNCS.ARRIVE.TRANS64.RED.A1T0 RZ, [R2+URZ], RZ ;  /* 0x000000ff02ff79a7 */ /* 0x0087e200081004ff */
[----:B--2---:R-:W-:-:S02]  /*2ed0*/  LOP3.LUT P3, RZ, R6, 0x1, RZ, 0xc0, !PT ;  /* 0x0000000106ff7812 */ /* 0x004fc4000786c0ff */
[----:B------:R-:W-:-:S04]  /*2ee0*/  SEL R4, RZ, 0x1, P1 ;  /* 0x00000001ff047807 */ /* 0x000fc80000800000 */
[----:B------:R-:W-:Y:S02]  /*2ef0*/  LOP3.LUT R10, R10, R4, RZ, 0x3c, !PT ;  /* 0x000000040a0a7212 */ /* 0x000fe400078e3cff */
[----:B---3--:R-:W-:-:S04]  /*2f00*/  SEL R2, RZ, 0x1, P0 ;  /* 0x00000001ff027807 */ /* 0x008fc80000000000 */
[----:B------:R-:W-:Y:S01]  /*2f10*/  LOP3.LUT R9, R9, R2, RZ, 0x3c, !PT ;  /* 0x0000000209097212 */ /* 0x000fe200078e3cff */
[----:B------:R-:W-:Y:S06]  /*2f20*/  @P3 BRA `(.L_x_51) ;  /* 0xfffffffc002c3947 */ /* 0x000fec000383ffff */
[----:B------:R-:W-:Y:S01]  /*2f30*/  ULEA UR4, UR5, UR6, 0x3 ;  /* 0x0000000605047291 */ /* 0x000fe2000f8e18ff */
[----:B------:R-:W-:-:S08]  /*2f40*/  SHF.L.U32 R2, R12, 0x1f, RZ ;  /* 0x0000001f0c027819 */ /* 0x000fd000000006ff */
[----:B------:R-:W2:Y:S02]  /*2f50*/  SYNCS.PHASECHK.TRANS64 P0, [UR4+0xa0], R2 ;  /* 0x0000a002ff0075a7 */ /* 0x000ea40008001004 */
[----:B--2---:R-:W-:Y:S05]  /*2f60*/  @P0 BRA `(.L_x_52) ;  /* 0x0000000000080947 */ /* 0x004fea0003800000 */
[----:B------:R-:W2:Y:S02]  /*2f70*/  SYNCS.PHASECHK.TRANS64.TRYWAIT P0, [UR4+0xa0], R2 ;  /* 0x0000a002ff0075a7 */ /* 0x000ea40008001104 */
[----:B--2---:R-:W-:Y:S05]  /*2f80*/  @!P0 BRA `(.L_x_53) ;  /* 0x0000005800988947 */ /* 0x004fea0003800000 */
.L_x_52:
[----:B------:R-:W-:-:S04]  /*2f90*/  UIADD3 UR7, UPT, UPT, UR5, 0x1, URZ ;  /* 0x0000000105077890 */ /* 0x000fc8000fffe0ff */
[----:B------:R-:W-:-:S04]  /*2fa0*/  UISETP.NE.AND UP0, UPT, UR7, 0x2, UPT ;  /* 0x000000020700788c */ /* 0x000fc8000bf05270 */
[----:B------:R-:W-:Y:S02]  /*2fb0*/  USEL UR8, URZ, 0x1, UP0 ;  /* 0x00000001ff087887 */ /* 0x000fe40008000000 */
[----:B------:R-:W-:-:S04]  /*2fc0*/  USEL UR7, UR7, URZ, UP0 ;  /* 0x000000ff07077287 */ /* 0x000fc80008000000 */
[----:B------:R-:W-:Y:S01]  /*2fd0*/  ULEA UR7, UR7, UR6, 0x3 ;  /* 0x0000000607077291 */ /* 0x000fe2000f8e18ff */
[----:B--2---:R-:W-:-:S04]  /*2fe0*/  LOP3.LUT R2, R12, UR8, RZ, 0x3c, !PT ;  /* 0x000000080c027c12 */ /* 0x004fc8000f8e3cff */
[----:B------:R-:W-:-:S04]  /*2ff0*/  SHF.L.U32 R0, R2, 0x1f, RZ ;  /* 0x0000001f02007819 */ /* 0x000fc800000006ff */
[----:B------:R-:W2:Y:S02]  /*3000*/  SYNCS.PHASECHK.TRANS64 P0, [UR7+0xa0], R0 ;  /* 0x0000a000ff0075a7 */ /* 0x000ea40008001007 */
[----:B-12---:R-:W-:Y:S05]  /*3010*/  @P0 EXIT ;  /* 0x000000000000094d */ /* 0x006fea0003800000 */
[----:B------:R-:W-:Y:S02]  /*3020*/  SHF.L.U32 R2, R2, 0x1f, RZ ;  /* 0x0000001f02027819 */ /* 0x000fe400000006ff */
[----:B------:R-:W-:-:S07]  /*3030*/  MOV R0, UR7 ;  /* 0x0000000700007c02 */ /* 0x000fce0008000f00 */
.L_x_54:
[----:B-1----:R1:W2:Y:S02]  /*3040*/  SYNCS.PHASECHK.TRANS64.TRYWAIT P0, [R0+URZ+0xa0], R2 ;  /* 0x0000a002000075a7 */ /* 0x0022a400080011ff */
[----:B--2---:R-:W-:Y:S05]  /*3050*/  @!P0 NANOSLEEP.SYNCS 0x989680 ;  /* 0x009896800000895d */ /* 0x004fea0003900000 */
[----:B------:R-:W2:Y:S02]  /*3060*/  @!P0 SYNCS.PHASECHK.TRANS64 P0, [R0+URZ+0xa0], R2 ;  /* 0x0000a002000085a7 */ /* 0x000ea400080010ff */
[----:B--2---:R-:W-:Y:S05]  /*3070*/  @P0 EXIT ;  /* 0x000000000000094d */ /* 0x004fea0003800000 */
[----:B------:R-:W-:Y:S05]  /*3080*/  BRA `(.L_x_54) ;  /* 0xfffffffc00ec7947 */ /* 0x000fea000383ffff */
.L_x_47:
[----:B------:R-:W-:Y:S05]  /*3090*/  BRA.U UP4, `(.L_x_55) ;  /* 0x0000000d04a07547 */ /* 0x000fea000b800000 */
[----:B------:R-:W2:Y:S01]  /*30a0*/  S2UR UR7, SR_CgaCtaId ;  /* 0x00000000000779c3 */ /* 0x000ea20000008800 */
[----:B------:R-:W-:Y:S01]  /*30b0*/  UMOV UR4, 0x40 ;  /* 0x0000004000047882 */ /* 0x000fe20000000000 */
[----:B------:R-:W-:Y:S01]  /*30c0*/  NOP ;  /* 0x0000000000007918 */ /* 0x000fe20000000000 */
[----:B------:R-:W-:Y:S01]  /*30d0*/  UMOV UR6, 0x400 ;  /* 0x0000040000067882 */ /* 0x000fe20000000000 */
[----:B--2---:R-:W-:Y:S02]  /*30e0*/  ULEA UR5, UR7, UR4, 0x18 ;  /* 0x0000000407057291 */ /* 0x004fe4000f8ec0ff */
[----:B------:R-:W-:-:S07]  /*30f0*/  ULEA UR6, UR7, UR6, 0x18 ;  /* 0x0000000607067291 */ /* 0x000fce000f8ec0ff */
[----:B------:R-:W2:Y:S02]  /*3100*/  LDS.U8 R0, [UR5+0x1c] ;  /* 0x00001c05ff007984 */ /* 0x000ea40008000000 */
[----:B--2---:R-:W-:-:S13]  /*3110*/  ISETP.NE.AND P0, PT, R0, RZ, PT ;  /* 0x000000ff0000720c */ /* 0x004fda0003f05270 */
[----:B------:R-:W-:Y:S05]  /*3120*/  @P0 BRA `(.L_x_56) ;  /* 0x0000000000580947 */ /* 0x000fea0003800000 */
[----:B------:R-:W-:-:S13]  /*3130*/  ELECT P0, URZ, PT ;  /* 0x0000000000ff782f */ /* 0x000fda0003800000 */
[----:B------:R-:W-:Y:S05]  /*3140*/  @!P0 BRA `(.L_x_57) ;  /* 0x0000000000608947 */ /* 0x000fea0003800000 */
[----:B------:R-:W-:Y:S01]  /*3150*/  UMOV UR4, 0x10 ;  /* 0x0000001000047882 */ /* 0x000fe20000000000 */
[----:B------:R-:W-:Y:S01]  /*3160*/  HFMA2 R0, -RZ, RZ, 0, 5.9604644775390625e-08 ;  /* 0x00000001ff007431 */ /* 0x000fe200000001ff */
[----:B------:R-:W-:-:S03]  /*3170*/  MOV R3, 0xffff ;  /* 0x0000ffff00037802 */ /* 0x000fc60000000f00 */
[----:B------:R-:W-:Y:S04]  /*3180*/  DEPBAR.LE SB2, 0x36 ;  /* 0x0000ad800000791a */ /* 0x000fe80000000000 */
[----:B------:R-:W2:Y:S02]  /*3190*/  UTCATOMSWS.FIND_AND_SET.ALIGN UP0, UR4, UR4 ;  /* 0x00000004000475e3 */ /* 0x000ea40008000800 */
[----:B--2---:R-:W-:Y:S01]  /*31a0*/  MOV R4, UR4 ;  /* 0x0000000400047c02 */ /* 0x004fe20008000f00 */
[----:B------:R-:W-:Y:S06]  /*31b0*/  BRA.U UP0, `(.L_x_58) ;  /* 0x0000000100187547 */ /* 0x000fec000b800000 */
.L_x_59:
[----:B------:R-:W-:Y:S05]  /*31c0*/  NANOSLEEP 0x64 ;  /* 0x000000640000795d */ /* 0x000fea0003800000 */
[----:B------:R-:W-:-:S05]  /*31d0*/  UMOV UR4, 0x10 ;  /* 0x0000001000047882 */ /* 0x000fca0000000000 */
[----:B------:R-:W-:Y:S04]  /*31e0*/  DEPBAR.LE SB2, 0x36 ;  /* 0x0000ad800000791a */ /* 0x000fe80000000000 */
[----:B------:R-:W2:Y:S02]  /*31f0*/  UTCATOMSWS.FIND_AND_SET.ALIGN UP0, UR4, UR4 ;  /* 0x00000004000475e3 */ /* 0x000ea40008000800 */
[----:B--2---:R-:W-:Y:S01]  /*3200*/  MOV R4, UR4 ;  /* 0x0000000400047c02 */ /* 0x004fe20008000f00 */
[----:B------:R-:W-:Y:S05]  /*3210*/  BRA.U !UP0, `(.L_x_59) ;  /* 0xfffffffd08e87547 */ /* 0x000fea000b83ffff */
.L_x_58:
[-C--:B------:R-:W-:Y:S02]  /*3220*/  SHF.L.U32 R3, R3, R4.reuse, RZ ;  /* 0x0000000403037219 */ /* 0x080fe400000006ff */
[----:B------:R-:W-:Y:S01]  /*3230*/  SHF.L.U32 R0, R0, R4, RZ ;  /* 0x0000000400007219 */ /* 0x000fe200000006ff */
[----:B------:R-:W-:Y:S02]  /*3240*/  IMAD.SHL.U32 R4, R4, 0x20, RZ ;  /* 0x0000002004047824 */ /* 0x000fe400078e00ff */
[----:B------:R2:W-:Y:S04]  /*3250*/  ATOMS.OR RZ, [UR5+0x14], R3 ;  /* 0x00001403ffff798c */ /* 0x0005e8000b000005 */
[----:B------:R2:W-:Y:S04]  /*3260*/  ATOMS.OR RZ, [UR5+0x18], R0 ;  /* 0x00001800ffff798c */ /* 0x0005e8000b000005 */
[----:B------:R2:W-:Y:S01]  /*3270*/  STS [UR6+0x140], R4 ;  /* 0x00014004ff007988 */ /* 0x0005e20008000806 */
[----:B------:R-:W-:Y:S05]  /*3280*/  BRA `(.L_x_57) ;  /* 0x0000000000107947 */ /* 0x000fea0003800000 */
.L_x_56:
[----:B------:R-:W-:Y:S02]  /*3290*/  MOV R0, 0xffffffff ;  /* 0xffffffff00007802 */ /* 0x000fe40000000f00 */
[----:B------:R-:W-:-:S03]  /*32a0*/  MOV R4, 0x32d0 ;  /* 0x000032d000047802 */ /* 0x000fc60000000f00 */
[----:B------:R2:W-:Y:S04]  /*32b0*/  STS [UR6+0x140], R0 ;  /* 0x00014000ff007988 */ /* 0x0005e80008000806 */
[----:B-12--5:R-:W-:Y:S05]  /*32c0*/  CALL.REL.NOINC `($__internal_1_$__cuda_sm10x_tcgen05_guardrail_trap_phase_invalid_during_alloc) ;  /* 0x0000005c00e07944 */ /* 0x026fea0003c00000 */
.L_x_57:
[----:B------:R-:W-:Y:S05]  /*32d0*/  WARPSYNC.ALL ;  /* 0x0000000000007948 */ /* 0x000fea0003800000 */
[----:B------:R-:W3:Y:S01]  /*32e0*/  S2UR UR4, SR_CgaCtaId ;  /* 0x00000000000479c3 */ /* 0x000ee20000008800 */
[----:B------:R-:W-:Y:S01]  /*32f0*/  UMOV UR17, 0x400 ;  /* 0x0000040000117882 */ /* 0x000fe20000000000 */
[----:B------:R-:W-:-:S06]  /*3300*/  NOP ;  /* 0x0000000000007918 */ /* 0x000fcc0000000000 */
[----:B------:R-:W-:Y:S06]  /*3310*/  BAR.ARV 0x6, 0xa0 ;  /* 0x0182800000007b1d */ /* 0x000fec0000002000 */
[----:B------:R-:W4:Y:S01]  /*3320*/  LDCU UR5, c[0x0][0x38c] ;  /* 0x00007180ff0577ac */ /* 0x000f220008000800 */
[----:B------:R-:W-:Y:S01]  /*3330*/  LOP3.LUT R2, R2, 0xffff, RZ, 0xc0, !PT ;  /* 0x0000ffff02027812 */ /* 0x000fe200078ec0ff */
[----:B------:R-:W-:Y:S01]  /*3340*/  IMAD.MOV.U32 R11, RZ, RZ, 0x1 ;  /* 0x00000001ff0b7424 */ /* 0x000fe200078e00ff */
[----:B------:R-:W-:Y:S01]  /*3350*/  CS2R R8, SRZ ;  /* 0x0000000000087805 */ /* 0x000fe2000001ff00 */
[----:B------:R-:W1:Y:S01]  /*3360*/  LDCU UR8, c[0x0][0x38c] ;  /* 0x00007180ff0877ac */ /* 0x000e620008000800 */
[----:B------:R-:W-:Y:S01]  /*3370*/  R2UR UR19, R2 ;  /* 0x00000000021372ca */ /* 0x000fe200000e0000 */
[----:B------:R-:W-:Y:S01]  /*3380*/  IMAD.MOV.U32 R10, RZ, RZ, RZ ;  /* 0x000000ffff0a7224 */ /* 0x000fe200078e00ff */
[----:B------:R-:W-:Y:S01]  /*3390*/  UMOV UR22, URZ ;  /* 0x000000ff00167c82 */ /* 0x000fe20008000000 */
[----:B------:R-:W-:Y:S01]  /*33a0*/  UMOV UR14, URZ ;  /* 0x000000ff000e7c82 */ /* 0x000fe20008000000 */
[----:B---3--:R-:W-:Y:S01]  /*33b0*/  ULEA UR17, UR4, UR17, 0x18 ;  /* 0x0000001104117291 */ /* 0x008fe2000f8ec0ff */
[----:B------:R-:W-:Y:S01]  /*33c0*/  UMOV UR26, 0x0 ;  /* 0x00000000001a7882 */ /* 0x000fe20000000000 */
[----:B------:R-:W-:-:S02]  /*33d0*/  UMOV UR27, 0x4200490 ;  /* 0x04200490001b7882 */ /* 0x000fc40000000000 */
[----:B------:R-:W-:Y:S02]  /*33e0*/  UIADD3 UR6, UPT, UPT, UR17, 0x4400, URZ ;  /* 0x0000440011067890 */ /* 0x000fe4000fffe0ff */
[----:B------:R-:W-:Y:S02]  /*33f0*/  UIADD3 UR7, UPT, UPT, UR17, 0x8400, URZ ;  /* 0x0000840011077890 */ /* 0x000fe4000fffe0ff */
[----:B----4-:R-:W-:Y:S01]  /*3400*/  UIADD3 UR5, UPT, UPT, UR5, 0x1f, URZ ;  /* 0x0000001f05057890 */ /* 0x010fe2000fffe0ff */
[----:B--2---:R-:W2:Y:S01]  /*3410*/  LDS R0, [UR17+0x140] ;  /* 0x00014011ff007984 */ /* 0x004ea20008000800 */
[----:B------:R-:W-:Y:S02]  /*3420*/  USHF.R.U32.HI UR6, URZ, 0x4, UR6 ;  /* 0x00000004ff067899 */ /* 0x000fe40008011606 */
[----:B------:R-:W-:Y:S02]  /*3430*/  USHF.R.S32.HI UR4, URZ, 0x1f, UR5 ;  /* 0x0000001fff047899 */ /* 0x000fe40008011405 */
[----:B------:R-:W-:-:S02]  /*3440*/  ULOP3.LUT UR6, UR6, 0x3fff, URZ, 0xc0, !UPT ;  /* 0x00003fff06067892 */ /* 0x000fc4000f8ec0ff */
[----:B------:R-:W-:Y:S02]  /*3450*/  ULEA.HI UR4, UR4, UR5, URZ, 0x5 ;  /* 0x0000000504047291 */ /* 0x000fe4000f8f28ff */
[----:B------:R-:W-:Y:S02]  /*3460*/  USHF.R.U32.HI UR5, URZ, 0x4, UR7 ;  /* 0x00000004ff057899 */ /* 0x000fe40008011607 */
[----:B------:R-:W-:Y:S02]  /*3470*/  USHF.R.S32.HI UR28, URZ, 0x5, UR4 ;  /* 0x00000005ff1c7899 */ /* 0x000fe40008011404 */
[----:B------:R-:W-:Y:S02]  /*3480*/  ULOP3.LUT UR5, UR5, 0x3fff, URZ, 0xc0, !UPT ;  /* 0x00003fff05057892 */ /* 0x000fe4000f8ec0ff */
[----:B------:R-:W-:Y:S02]  /*3490*/  UISETP.LT.AND UP0, UPT, UR28, 0x1, UPT ;  /* 0x000000011c00788c */ /* 0x000fe4000bf01270 */
[----:B------:R-:W-:-:S02]  /*34a0*/  ULOP3.LUT UR20, UR6, 0x10000, URZ, 0xfc, !UPT ;  /* 0x0001000006147892 */ /* 0x000fc4000f8efcff */
[----:B------:R-:W-:Y:S02]  /*34b0*/  USEL UR29, UR28, 0x1, !UP0 ;  /* 0x000000011c1d7887 */ /* 0x000fe4000c000000 */
[----:B------:R-:W-:Y:S02]  /*34c0*/  ULOP3.LUT UR21, UR5, 0x10000, URZ, 0xfc, !UPT ;  /* 0x0001000005157892 */ /* 0x000fe4000f8efcff */
[----:B------:R-:W-:Y:S02]  /*34d0*/  UIADD3 UR29, UPT, UPT, -UR29, URZ, URZ ;  /* 0x000000ff1d1d7290 */ /* 0x000fe4000fffe1ff */
[----:B-1----:R-:W-:Y:S01]  /*34e0*/  UISETP.GE.AND UP4, UPT, UR8, 0x1, UPT ;  /* 0x000000010800788c */ /* 0x002fe2000bf86270 */
[----:B------:R-:W-:Y:S01]  /*34f0*/  UMOV UR24, 0x0 ;  /* 0x0000000000187882 */ /* 0x000fe20000000000 */
[----:B------:R-:W-:Y:S01]  /*3500*/  UMOV UR25, 0x4200490 ;  /* 0x0420049000197882 */ /* 0x000fe20000000000 */
[----:B--2---:R-:W-:-:S15]  /*3510*/  R2UR UR30, R0 ;  /* 0x00000000001e72ca */ /* 0x004fde00000e0000 */
.L_x_66:
[----:B------:R-:W-:Y:S02]  /*3520*/  LEA R0, R10, UR17, 0x3 ;  /* 0x000000110a007c11 */ /* 0x000fe4000f8e18ff */
[----:B------:R-:W-:Y:S02]  /*3530*/  SHF.L.U32 R2, R9, 0x1f, RZ ;  /* 0x0000001f09027819 */ /* 0x000fe400000006ff */
[----:B------:R-:W-:Y:S01]  /*3540*/  PLOP3.LUT P0, PT, PT, PT, UP4, 0x80, 0x8 ;  /* 0x000000000008781c */ /* 0x000fe20003f0f048 */
[----:B------:R-:W-:Y:S01]  /*3550*/  VIADD R3, R0, 0xa0 ;  /* 0x000000a000037836 */ /* 0x000fe20000000000 */
[----:B-1----:R-:W1:Y:S02]  /*3560*/  SYNCS.PHASECHK.TRANS64.TRYWAIT P1, [R0+URZ+0x90], R2 ;  /* 0x00009002000075a7 */ /* 0x002e6400080211ff */
[----:B-1-3--:R-:W-:Y:S09]  /*3570*/  @!P1 BRA `(.L_x_60) ;  /* 0x0000005400349947 */ /* 0x00aff20003800000 */
.L_x_153:
[----:B------:R-:W-:Y:S01]  /*3580*/  LEA R4, R10, UR17, 0x4 ;  /* 0x000000110a047c11 */ /* 0x000fe2000f8e20ff */
[----:B------:R-:W-:Y:S01]  /*3590*/  @UP4 ULEA UR4, UR14, UR17, 0x3 ;  /* 0x000000110e044291 */ /* 0x000fe2000f8e18ff */
[----:B------:R-:W-:Y:S01]  /*35a0*/  PLOP3.LUT P2, PT, PT, PT, PT, 0x80, 0x8 ;  /* 0x000000000008781c */ /* 0x000fe20003f4f070 */
[----:B------:R-:W-:Y:S01]  /*35b0*/  ULEA UR23, UR22, UR17, 0x3 ;  /* 0x0000001116177291 */ /* 0x000fe2000f8e18ff */
[----:B------:R-:W-:Y:S02]  /*35c0*/  PRMT R3, RZ, 0x654, R3 ;  /* 0x00000654ff037816 */ /* 0x000fe40000000003 */
[----:B------:R-:W2:Y:S01]  /*35d0*/  LDS.128 R4, [R4+0x120] ;  /* 0x0001200004047984 */ /* 0x000ea20000000c00 */
[----:B-1----:R-:W-:Y:S02]  /*35e0*/  @P0 SHF.L.U32 R2, R8, 0x1f, RZ ;  /* 0x0000001f08020819 */ /* 0x002fe400000006ff */
[----:B------:R-:W-:Y:S01]  /*35f0*/  SHF.L.U32 R0, R11, 0x1f, RZ ;  /* 0x0000001f0b007819 */ /* 0x000fe200000006ff */
[----:B------:R-:W-:Y:S01]  /*3600*/  @!PT LDS RZ, [RZ] ;  /* 0x00000000fffff984 */ /* 0x000fe20000000800 */
[----:B------:R-:W-:Y:S01]  /*3610*/  @!PT LDS RZ, [RZ] ;  /* 0x00000000fffff984 */ /* 0x000fe20000000800 */
[----:B------:R-:W-:Y:S01]  /*3620*/  @!PT LDS RZ, [RZ] ;  /* 0x00000000fffff984 */ /* 0x000fe20000000800 */
[----:B------:R-:W-:Y:S01]  /*3630*/  @!PT LDS RZ, [RZ] ;  /* 0x00000000fffff984 */ /* 0x000fe20000000800 */
[----:B------:R1:W-:Y:S06]  /*3640*/  MEMBAR.ALL.CTA ;  /* 0x0000000000007992 */ /* 0x0003ec0000008000 */
[----:B-1----:R-:W1:Y:S02]  /*3650*/  FENCE.VIEW.ASYNC.S ;  /* 0x00000000000073c6 */ /* 0x002e640000000000 */
[----:B-1----:R1:W-:Y:S01]  /*3660*/  SYNCS.ARRIVE.TRANS64.RED.A1T0 RZ, [R3+URZ], RZ ;  /* 0x000000ff03ff79a7 */ /* 0x0023e200081004ff */
[----:B------:R1:W3:Y:S01]  /*3670*/  @P0 SYNCS.PHASECHK.TRANS64.TRYWAIT P2, [UR4], R2 ;  /* 0x00000002ff0005a7 */ /* 0x0002e20008041104 */
[----:B------:R-:W-:Y:S01]  /*3680*/  ULEA.HI UR4, UR22, UR22, URZ, 0x1 ;  /* 0x0000001616047291 */ /* 0x000fe2000f8f08ff */
[----:B--2---:R-:W-:-:S03]  /*3690*/  LOP3.LUT P1, RZ, R6, 0x1, RZ, 0xc0, !PT ;  /* 0x0000000106ff7812 */ /* 0x004fc6000782c0ff */
[----:B------:R-:W-:Y:S02]  /*36a0*/  USHF.L.U32 UR18, UR4, 0x6, URZ ;  /* 0x0000000604127899 */ /* 0x000fe400080006ff */
[----:B------:R-:W-:Y:S02]  /*36b0*/  ULOP3.LUT UR4, UR4, 0xffe, URZ, 0xc0, !UPT ;  /* 0x00000ffe04047892 */ /* 0x000fe4000f8ec0ff */
[----:B------:R-:W-:Y:S02]  /*36c0*/  ULOP3.LUT UR18, UR18, 0xffffff80, URZ, 0xc0, !UPT ;  /* 0xffffff8012127892 */ /* 0x000fe4000f8ec0ff */
[----:B------:R-:W-:Y:S02]  /*36d0*/  UIADD3 UR4, UPT, UPT, -UR4, UR22, URZ ;  /* 0x0000001604047290 */ /* 0x000fe4000fffe1ff */
[----:B------:R-:W-:Y:S01]  /*36e0*/  UIADD3 UR18, UPT, UPT, UR30, UR18, URZ ;  /* 0x000000121e127290 */ /* 0x000fe2000fffe0ff */
[----:B------:R-:W2:Y:S03]  /*36f0*/  SYNCS.PHASECHK.TRANS64.TRYWAIT P0, [UR23+0xd0], R0 ;  /* 0x0000d000ff0075a7 */ /* 0x000ea60008001117 */
[----:B------:R-:W-:Y:S01]  /*3700*/  ULEA UR18, UR4, UR18, 0x14 ;  /* 0x0000001204127291 */ /* 0x000fe2000f8ea0ff */
[----:B-123--:R-:W-:Y:S11]  /*3710*/  @!P0 BRA `(.L_x_61) ;  /* 0x0000005000e08947 */ /* 0x00eff60003800000 */
.L_x_155:
[----:B------:R-:W-:Y:S01]  /*3720*/  IADD3 R10, PT, PT, R10, 0x1, RZ ;  /* 0x000000010a0a7810 */ /* 0x000fe20007ffe0ff */
[----:B------:R-:W-:Y:S06]  /*3730*/  BRA.U !UP4, `(.L_x_62) ;  /* 0x000000010c987547 */ /* 0x000fec000b800000 */
[----:B------:R-:W-:Y:S01]  /*3740*/  UPLOP3.LUT UP2, UPT, UPT, UPT, UPT, 0x40, 0x4 ;  /* 0x000000000004789c */ /* 0x000fe20003f4e870 */
[----:B------:R-:W-:Y:S01]  /*3750*/  UMOV UR16, UR29 ;  /* 0x0000001d00107c82 */ /* 0x000fe20008000000 */
[----:B------:R-:W-:Y:S01]  /*3760*/  UMOV UR15, UR28 ;  /* 0x0000001c000f7c82 */ /* 0x000fe20008000000 */
[----:B------:R-:W-:-:S08]  /*3770*/  UMOV UR6, UR14 ;  /* 0x0000000e00067c82 */ /* 0x000fd00008000000 */
.L_x_65:
[----:B------:R-:W-:Y:S02]  /*3780*/  UIADD3 UR16, UPT, UPT, UR16, 0x1, URZ ;  /* 0x0000000110107890 */ /* 0x000fe4000fffe0ff */
[----:B--2---:R-:W-:Y:S02]  /*3790*/  ULEA UR5, UR6, UR17, 0x3 ;  /* 0x0000001106057291 */ /* 0x004fe4000f8e18ff */
[----:B------:R-:W-:Y:S01]  /*37a0*/  UISETP.NE.AND UP3, UPT, UR16, URZ, UPT ;  /* 0x000000ff1000728c */ /* 0x000fe2000bf65270 */
[----:B---3--:R-:W-:Y:S10]  /*37b0*/  @P2 BRA `(.L_x_63) ;  /* 0x00000000000c2947 */ /* 0x008ff40003800000 */
[----:B-1----:R-:W-:Y:S04]  /*37c0*/  SHF.L.U32 R2, R8, 0x1f, RZ ;  /* 0x0000001f08027819 */ /* 0x002fe800000006ff */
[----:B------:R-:W1:Y:S02]  /*37d0*/  SYNCS.PHASECHK.TRANS64.TRYWAIT P0, [UR5], R2 ;  /* 0x00000002ff0075a7 */ /* 0x000e640008001105 */
[----:B-1----:R-:W-:Y:S05]  /*37e0*/  @!P0 BRA `(.L_x_64) ;  /* 0x0000005000c48947 */ /* 0x002fea0003800000 */
.L_x_63:
[----:B------:R-:W-:Y:S01]  /*37f0*/  UISETP.NE.AND UP0, UPT, UR15, 0x1, UPT ;  /* 0x000000010f00788c */ /* 0x000fe2000bf05270 */
[----:B------:R-:W-:Y:S01]  /*3800*/  PLOP3.LUT P2, PT, PT, PT, PT, 0x80, 0x8 ;  /* 0x000000000008781c */ /* 0x000fe20003f4f070 */
[----:B------:R-:W-:Y:S02]  /*3810*/  UIADD3 UR4, UPT, UPT, UR6, 0x1, URZ ;  /* 0x0000000106047890 */ /* 0x000fe4000fffe0ff */
[----:B------:R-:W-:Y:S02]  /*3820*/  ULEA UR12, UR6, UR21, 0x9 ;  /* 0x00000015060c7291 */ /* 0x000fe4000f8e48ff */
[----:B------:R-:W-:Y:S01]  /*3830*/  UISETP.NE.AND UP1, UPT, UR4, 0x4, UPT ;  /* 0x000000040400788c */ /* 0x000fe2000bf25270 */
[----:B------:R-:W-:Y:S01]  /*3840*/  PLOP3.LUT P0, PT, PT, PT, UP0, 0x80, 0x8 ;  /* 0x000000000008781c */ /* 0x000fe20003f0f008 */
[----:B------:R-:W-:Y:S02]  /*3850*/  UIADD3 UR10, UPT, UPT, UR12, 0x2, URZ ;  /* 0x000000020c0a7890 */ /* 0x000fe4000fffe0ff */
[----:B------:R-:W-:Y:S02]  /*3860*/  USEL UR7, URZ, 0x1, UP1 ;  /* 0x00000001ff077887 */ /* 0x000fe40008800000 */
[----:B------:R-:W-:Y:S02]  /*3870*/  USEL UR14, UR4, URZ, UP1 ;  /* 0x000000ff040e7287 */ /* 0x000fe40008800000 */
[----:B------:R-:W-:Y:S02]  /*3880*/  UIADD3 UR15, UPT, UPT, UR15, -0x1, URZ ;  /* 0xffffffff0f0f7890 */ /* 0x000fe4000fffe0ff */
[----:B------:R-:W-:Y:S01]  /*3890*/  @UP0 ULEA UR4, UR14, UR17, 0x3 ;  /* 0x000000110e040291 */ /* 0x000fe2000f8e18ff */
[----:B------:R-:W-:Y:S01]  /*38a0*/  LOP3.LUT R8, R8, UR7, RZ, 0x3c, !PT ;  /* 0x0000000708087c12 */ /* 0x000fe2000f8e3cff */
[----:B------:R-:W-:Y:S01]  /*38b0*/  UIADD3 UR7, UPT, UPT, UR5, 0x20, URZ ;  /* 0x0000002005077890 */ /* 0x000fe2000fffe0ff */
[----:B------:R-:W-:Y:S02]  /*38c0*/  UMOV UR13, 0x80004020 ;  /* 0x80004020000d7882 */ /* 0x000fe40000000000 */
[----:B-1----:R-:W-:Y:S01]  /*38d0*/  @P0 SHF.L.U32 R0, R8, 0x1f, RZ ;  /* 0x0000001f08000819 */ /* 0x002fe200000006ff */
[----:B------:R-:W-:Y:S01]  /*38e0*/  UMOV UR5, 0x80004020 ;  /* 0x8000402000057882 */ /* 0x000fe20000000000 */
[----:B------:R-:W-:Y:S01]  /*38f0*/  UMOV UR11, 0x80004020 ;  /* 0x80004020000b7882 */ /* 0x000fe20000000000 */
[----:B------:R-:W-:Y:S01]  /*3900*/  UMOV UR9, 0x80004020 ;  /* 0x8000402000097882 */ /* 0x000fe20000000000 */
[----:B------:R2:W3:Y:S01]  /*3910*/  @P0 SYNCS.PHASECHK.TRANS64.TRYWAIT P2, [UR4], R0 ;  /* 0x00000000ff0005a7 */ /* 0x0004e20008041104 */
[----:B------:R-:W-:Y:S03]  /*3920*/  ULEA UR4, UR6, UR20, 0x8 ;  /* 0x0000001406047291 */ /* 0x000fe6000f8e40ff */
[----:B------:R-:W-:Y:S01]  /*3930*/  UMOV UR6, UR14 ;  /* 0x0000000e00067c82 */ /* 0x000fe20008000000 */
[----:B------:R-:W-:Y:S05]  /*3940*/  UIADD3 UR8, UPT, UPT, UR4, 0x2, URZ ;  /* 0x0000000204087890 */ /* 0x000fea000fffe0ff */
[----:B------:R2:W-:Y:S01]  /*3950*/  UTCHMMA gdesc[UR4], gdesc[UR12], tmem[UR18], tmem[UR26], idesc[UR27], UP2 ;  /* 0x00ff1a0c040075ea */ /* 0x0005e20009000012 */
[----:B------:R-:W-:Y:S03]  /*3960*/  UPLOP3.LUT UP2, UPT, UPT, UPT, UPT, 0x80, 0x8 ;  /* 0x000000000008789c */ /* 0x000fe60003f4f070 */
[----:B------:R2:W-:Y:S01]  /*3970*/  UTCHMMA gdesc[UR8], gdesc[UR10], tmem[UR18], tmem[UR24], idesc[UR25], UPT ;  /* 0x00ff180a080075ea */ /* 0x0005e2000b800012 */
[----:B------:R2:W-:Y:S01]  /*3980*/  UTCBAR.MULTICAST [UR7], URZ, UR19 ;  /* 0x000000ff070073e9 */ /* 0x0005e20008000813 */
[----:B------:R-:W-:Y:S06]  /*3990*/  BRA.U UP3, `(.L_x_65) ;  /* 0xfffffffd03787547 */ /* 0x000fec000b83ffff */
.L_x_62:
[----:B--2---:R-:W-:Y:S01]  /*39a0*/  UIADD3 UR4, UPT, UPT, UR22, 0x1, URZ ;  /* 0x0000000116047890 */ /* 0x004fe2000fffe0ff */
[C---:B------:R-:W-:Y:S01]  /*39b0*/  ISETP.NE.AND P0, PT, R10.reuse, 0x2, PT ;  /* 0x000000020a00780c */ /* 0x040fe20003f05270 */
[----:B------:R-:W-:Y:S02]  /*39c0*/  UIADD3 UR5, UPT, UPT, UR23, 0xb0, URZ ;  /* 0x000000b017057890 */ /* 0x000fe4000fffe0ff */
[----:B------:R-:W-:Y:S01]  /*39d0*/  UISETP.NE.AND UP0, UPT, UR4, 0x4, UPT ;  /* 0x000000040400788c */ /* 0x000fe2000bf05270 */
[----:B-1----:R-:W-:Y:S02]  /*39e0*/  SEL R0, RZ, 0x1, P0 ;  /* 0x00000001ff007807 */ /* 0x002fe40000000000 */
[----:B------:R-:W-:Y:S01]  /*39f0*/  SEL R10, R10, RZ, P0 ;  /* 0x000000ff0a0a7207 */ /* 0x000fe20000000000 */
[----:B------:R-:W-:Y:S01]  /*3a00*/  USEL UR6, URZ, 0x1, UP0 ;  /* 0x00000001ff067887 */ /* 0x000fe20008000000 */
[----:B------:R-:W-:Y:S01]  /*3a10*/  LOP3.LUT R9, R9, R0, RZ, 0x3c, !PT ;  /* 0x0000000009097212 */ /* 0x000fe200078e3cff */
[----:B------:R-:W-:Y:S01]  /*3a20*/  USEL UR22, UR4, URZ, UP0 ;  /* 0x000000ff04167287 */ /* 0x000fe20008000000 */
[----:B------:R1:W-:Y:S03]  /*3a30*/  UTCBAR [UR5], URZ ;  /* 0x000000ff050073e9 */ /* 0x0003e600080000ff */
[----:B------:R-:W-:Y:S01]  /*3a40*/  LOP3.LUT R11, R11, UR6, RZ, 0x3c, !PT ;  /* 0x000000060b0b7c12 */ /* 0x000fe2000f8e3cff */
[----:B------:R-:W-:Y:S07]  /*3a50*/  @P1 BRA `(.L_x_66) ;  /* 0xfffffff800b01947 */ /* 0x000fee000383ffff */
[----:B------:R-:W2:Y:S01]  /*3a60*/  S2UR UR8, SR_CgaCtaId ;  /* 0x00000000000879c3 */ /* 0x000ea20000008800 */
[----:B------:R-:W-:Y:S01]  /*3a70*/  ELECT P0, URZ, PT ;  /* 0x0000000000ff782f */ /* 0x000fe20003800000 */
[----:B------:R-:W-:Y:S01]  /*3a80*/  IMAD.MOV.U32 R0, RZ, RZ, 0x1 ;  /* 0x00000001ff007424 */ /* 0x000fe200078e00ff */
[----:B------:R-:W-:Y:S01]  /*3a90*/  UIADD3 UR17, UPT, UPT, UR17, 0xd0, URZ ;  /* 0x000000d011117890 */ /* 0x000fe2000fffe0ff */
[----:B------:R-:W-:Y:S01]  /*3aa0*/  SHF.L.U32 R2, R11, 0x1f, RZ ;  /* 0x0000001f0b027819 */ /* 0x000fe200000006ff */
[----:B------:R-:W-:-:S03]  /*3ab0*/  UMOV UR4, 0x40 ;  /* 0x0000004000047882 */ /* 0x000fc60000000000 */
[----:B------:R-:W-:Y:S01]  /*3ac0*/  UVIRTCOUNT.DEALLOC.SMPOOL 0x80 ;  /* 0x000000800000784c */ /* 0x000fe20000000000 */
[----:B--2---:R-:W-:Y:S02]  /*3ad0*/  ULEA UR8, UR8, UR4, 0x18 ;  /* 0x0000000408087291 */ /* 0x004fe4000f8ec0ff */
[----:B------:R-:W-:-:S07]  /*3ae0*/  ULEA UR4, UR22, UR17, 0x3 ;  /* 0x0000001116047291 */ /* 0x000fce000f8e18ff */
[----:B------:R2:W-:Y:S02]  /*3af0*/  @P0 STS.U8 [UR8+0x1c], R0 ;  /* 0x00001c00ff000988 */ /* 0x0005e40008000008 */
[----:B------:R-:W4:Y:S02]  /*3b00*/  SYNCS.PHASECHK.TRANS64.TRYWAIT P0, [UR4], R2 ;  /* 0x00000002ff0075a7 */ /* 0x000f240008001104 */
[----:B--2-4-:R-:W-:Y:S05]  /*3b10*/  @!P0 BRA `(.L_x_67) ;  /* 0x0000005000108947 */ /* 0x014fea0003800000 */
.L_x_158:
[----:B------:R-:W-:-:S04]  /*3b20*/  UIADD3 UR4, UPT, UPT, UR22, 0x1, URZ ;  /* 0x0000000116047890 */ /* 0x000fc8000fffe0ff */
[----:B------:R-:W-:-:S04]  /*3b30*/  UISETP.NE.AND UP0, UPT, UR4, 0x4, UPT ;  /* 0x000000040400788c */ /* 0x000fc8000bf05270 */
[----:B------:R-:W-:Y:S02]  /*3b40*/  USEL UR6, URZ, 0x1, UP0 ;  /* 0x00000001ff067887 */ /* 0x000fe40008000000 */
[----:B------:R-:W-:-:S04]  /*3b50*/  USEL UR4, UR4, URZ, UP0 ;  /* 0x000000ff04047287 */ /* 0x000fc80008000000 */
[----:B-1----:R-:W-:Y:S01]  /*3b60*/  ULEA UR5, UR4, UR17, 0x3 ;  /* 0x0000001104057291 */ /* 0x002fe2000f8e18ff */
[----:B--2---:R-:W-:-:S04]  /*3b70*/  LOP3.LUT R2, R11, UR6, RZ, 0x3c, !PT ;  /* 0x000000060b027c12 */ /* 0x004fc8000f8e3cff */
[----:B------:R-:W-:-:S04]  /*3b80*/  SHF.L.U32 R3, R2, 0x1f, RZ ;  /* 0x0000001f02037819 */ /* 0x000fc800000006ff */
[----:B------:R-:W1:Y:S02]  /*3b90*/  SYNCS.PHASECHK.TRANS64.TRYWAIT P0, [UR5], R3 ;  /* 0x00000003ff0075a7 */ /* 0x000e640008001105 */
[----:B-1----:R-:W-:Y:S05]  /*3ba0*/  @!P0 BRA `(.L_x_68) ;  /* 0x0000005000048947 */ /* 0x002fea0003800000 */
.L_x_160:
        /* <DEDUP_REMOVED lines=9> */
.L_x_162:
[----:B------:R-:W-:-:S04]  /*3c40*/  UIADD3 UR4, UPT, UPT, UR4, 0x1, URZ ;  /* 0x0000000104047890 */ /* 0x000fc8000fffe0ff */
[----:B------:R-:W-:-:S04]  /*3c50*/  UISETP.NE.AND UP0, UPT, UR4, 0x4, UPT ;  /* 0x000000040400788c */ /* 0x000fc8000bf05270 */
[----:B------:R-:W-:Y:S02]  /*3c60*/  USEL UR5, URZ, 0x1, UP0 ;  /* 0x00000001ff057887 */ /* 0x000fe40008000000 */
[----:B------:R-:W-:-:S04]  /*3c70*/  USEL UR4, UR4, URZ, UP0 ;  /* 0x000000ff04047287 */ /* 0x000fc80008000000 */
[----:B------:R-:W-:Y:S01]  /*3c80*/  ULEA UR4, UR4, UR17, 0x3 ;  /* 0x0000001104047291 */ /* 0x000fe2000f8e18ff */
[----:B------:R-:W-:-:S04]  /*3c90*/  LOP3.LUT R2, R2, UR5, RZ, 0x3c, !PT ;  /* 0x0000000502027c12 */ /* 0x000fc8000f8e3cff */
[----:B------:R-:W-:-:S04]  /*3ca0*/  SHF.L.U32 R2, R2, 0x1f, RZ ;  /* 0x0000001f02027819 */ /* 0x000fc800000006ff */
[----:B------:R-:W2:Y:S02]  /*3cb0*/  SYNCS.PHASECHK.TRANS64.TRYWAIT P0, [UR4], R2 ;  /* 0x00000002ff0075a7 */ /* 0x000ea40008001104 */
[----:B--2---:R-:W-:Y:S05]  /*3cc0*/  @!P0 BRA `(.L_x_70) ;  /* 0x0000004c00ec8947 */ /* 0x004fea0003800000 */
.L_x_164:
[----:B------:R-:W-:Y:S01]  /*3cd0*/  NOP ;  /* 0x0000000000007918 */ /* 0x000fe20000000000 */
[----:B-1----:R-:W1:Y:S01]  /*3ce0*/  LDS R0, [UR8+0x14] ;  /* 0x00001408ff007984 */ /* 0x002e620008000800 */
[----:B------:R-:W-:Y:S01]  /*3cf0*/  ULOP3.LUT UR4, UR30, 0xffff, URZ, 0xc0, !UPT ;  /* 0x0000ffff1e047892 */ /* 0x000fe2000f8ec0ff */
[----:B------:R-:W-:Y:S01]  /*3d00*/  UMOV UR5, 0xffff ;  /* 0x0000ffff00057882 */ /* 0x000fe20000000000 */
[----:B------:R-:W-:Y:S02]  /*3d10*/  UMOV UR6, 0x1 ;  /* 0x0000000100067882 */ /* 0x000fe40000000000 */
[----:B------:R-:W-:-:S04]  /*3d20*/  USHF.R.U32.HI UR4, URZ, 0x5, UR4 ;  /* 0x00000005ff047899 */ /* 0x000fc80008011604 */
[----:B------:R-:W-:Y:S02]  /*3d30*/  USHF.L.U32 UR5, UR5, UR4, URZ ;  /* 0x0000000405057299 */ /* 0x000fe400080006ff */
[----:B------:R-:W-:-:S04]  /*3d40*/  USHF.L.U32 UR4, UR6, UR4, URZ ;  /* 0x0000000406047299 */ /* 0x000fc800080006ff */
[----:B-1----:R-:W-:-:S04]  /*3d50*/  LOP3.LUT R0, R0, UR5, RZ, 0xc0, !PT ;  /* 0x0000000500007c12 */ /* 0x002fc8000f8ec0ff */
[----:B------:R-:W-:-:S13]  /*3d60*/  ISETP.NE.AND P0, PT, R0, UR5, PT ;  /* 0x0000000500007c0c */ /* 0x000fda000bf05270 */
[----:B------:R-:W-:Y:S05]  /*3d70*/  @P0 BRA `(.L_x_71) ;  /* 0x0000000000580947 */ /* 0x000fea0003800000 */
[----:B------:R-:W1:Y:S02]  /*3d80*/  LDS R0, [UR8+0x18] ;  /* 0x00001808ff007984 */ /* 0x000e640008000800 */
[----:B-1----:R-:W-:-:S04]  /*3d90*/  LOP3.LUT R0, R0, UR4, RZ, 0xc0, !PT ;  /* 0x0000000400007c12 */ /* 0x002fc8000f8ec0ff */
[----:B------:R-:W-:-:S13]  /*3da0*/  ISETP.NE.AND P0, PT, R0, UR4, PT ;  /* 0x0000000400007c0c */ /* 0x000fda000bf05270 */
[----:B------:R-:W-:Y:S05]  /*3db0*/  @P0 BRA `(.L_x_72) ;  /* 0x00000000003c0947 */ /* 0x000fea0003800000 */
[----:B------:R-:W1:Y:S01]  /*3dc0*/  S2R R2, SR_LANEID ;  /* 0x0000000000027919 */ /* 0x000e620000000000 */
[----:B------:R-:W-:-:S06]  /*3dd0*/  ULOP3.LUT UR5, URZ, UR5, URZ, 0x33, !UPT ;  /* 0x00000005ff057292 */ /* 0x000fcc000f8e33ff */
[----:B------:R-:W-:-:S04]  /*3de0*/  IMAD.U32 R0, RZ, RZ, UR5 ;  /* 0x00000005ff007e24 */ /* 0x000fc8000f8e00ff */
[----:B------:R2:W4:Y:S02]  /*3df0*/  REDUX UR7, R0 ;  /* 0x00000000000773c4 */ /* 0x0005240000000000 */
[----:B------:R1:W-:Y:S01]  /*3e00*/  UTCATOMSWS.AND URZ, UR5 ;  /* 0x0000000500ff79e3 */ /* 0x0003e20008000000 */
[----:B--2---:R-:W-:Y:S01]  /*3e10*/  LOP3.LUT R0, RZ, UR4, RZ, 0x33, !PT ;  /* 0x00000004ff007c12 */ /* 0x004fe2000f8e33ff */
[----:B------:R-:W-:Y:S02]  /*3e20*/  VOTEU.ANY UR4, UPT, PT ;  /* 0x0000000000047886 */ /* 0x000fe400038e0100 */
[----:B------:R-:W-:Y:S02]  /*3e30*/  UFLO.U32 UR4, UR4 ;  /* 0x00000004000472bd */ /* 0x000fe400080e0000 */
[----:B------:R-:W2:Y:S04]  /*3e40*/  REDUX UR6, R0 ;  /* 0x00000000000673c4 */ /* 0x000ea80000000000 */
[----:B-1----:R-:W-:-:S02]  /*3e50*/  ISETP.EQ.U32.AND P0, PT, R2, UR4, PT ;  /* 0x0000000402007c0c */ /* 0x002fc4000bf02070 */
[----:B----4-:R-:W-:-:S11]  /*3e60*/  MOV R2, UR7 ;  /* 0x0000000700027c02 */ /* 0x010fd60008000f00 */
[----:B------:R1:W-:Y:S01]  /*3e70*/  @P0 ATOMS.AND RZ, [UR8+0x14], R2 ;  /* 0x00001402ffff098c */ /* 0x0003e2000a800008 */
[----:B--2---:R-:W-:-:S05]  /*3e80*/  IMAD.U32 R0, RZ, RZ, UR6 ;  /* 0x00000006ff007e24 */ /* 0x004fca000f8e00ff */
[----:B------:R1:W-:Y:S01]  /*3e90*/  @P0 ATOMS.AND RZ, [UR8+0x18], R0 ;  /* 0x00001800ffff098c */ /* 0x0003e2000a800008 */
[----:B------:R-:W-:Y:S05]  /*3ea0*/  BRA `(.L_x_73) ;  /* 0x0000000000147947 */ /* 0x000fea0003800000 */
.L_x_72:
[----:B------:R-:W-:Y:S02]  /*3eb0*/  MOV R2, 0x3ed0 ;  /* 0x00003ed000027802 */ /* 0x000fe40000000f00 */
[----:B---3-5:R-:W-:Y:S05]  /*3ec0*/  CALL.REL.NOINC `($__internal_0_$__cuda_sm10x_tcgen05_guardrail_trap_col_being_dealloced_not_returned_by_alloc) ;  /* 0x0000005000d47944 */ /* 0x028fea0003c00000 */
[----:B------:R-:W-:Y:S05]  /*3ed0*/  BRA `(.L_x_73) ;  /* 0x0000000000087947 */ /* 0x000fea0003800000 */
.L_x_71:
[----:B------:R-:W-:Y:S02]  /*3ee0*/  MOV R2, 0x3f00 ;  /* 0x00003f0000027802 */ /* 0x000fe40000000f00 */
[----:B---3-5:R-:W-:Y:S05]  /*3ef0*/  CALL.REL.NOINC `($__internal_2_$__cuda_sm10x_tcgen05_guardrail_trap_unallocated_columns_being_dealloced) ;  /* 0x0000005000e07944 */ /* 0x028fea0003c00000 */
.L_x_73:
[----:B------:R-:W-:Y:S01]  /*3f00*/  NOP ;  /* 0x0000000000007918 */ /* 0x000fe20000000000 */
[----:B------:R-:W-:Y:S05]  /*3f10*/  EXIT ;  /* 0x000000000000794d */ /* 0x000fea0003800000 */
.L_x_55:
[----:B------:R-:W-:-:S09]  /*3f20*/  UISETP.NE.OR UP0, UPT, UR17, 0x3, !UP3 ;  /* 0x000000031100788c */ /* 0x000fd2000df05670 */
[----:B------:R-:W-:Y:S05]  /*3f30*/  BRA.U UP0, `(.L_x_74) ;  /* 0x00000011005c7547 */ /* 0x000fea000b800000 */
[----:B------:R-:W2:Y:S01]  /*3f40*/  S2UR UR10, SR_CgaCtaId ;  /* 0x00000000000a79c3 */ /* 0x000ea20000008800 */
[----:B------:R-:W3:Y:S01]  /*3f50*/  LDCU UR31, c[0x0][0x370] ;  /* 0x00006e00ff1f77ac */ /* 0x000ee20008000800 */
[----:B------:R-:W-:Y:S02]  /*3f60*/  HFMA2 R13, -RZ, RZ, 0, 0 ;  /* 0x00000000ff0d7431 */ /* 0x000fe400000001ff */
[----:B------:R-:W-:Y:S01]  /*3f70*/  IMAD.MOV.U32 R15, RZ, RZ, 0x1 ;  /* 0x00000001ff0f7424 */ /* 0x000fe200078e00ff */
[----:B------:R-:W-:Y:S01]  /*3f80*/  MOV R7, 0x1000 ;  /* 0x0000100000077802 */ /* 0x000fe20000000f00 */
[----:B------:R-:W3:Y:S01]  /*3f90*/  LDCU.128 UR44, c[0x0][0xb10] ;  /* 0x00016200ff2c77ac */ /* 0x000ee20008000c00 */
[----:B------:R-:W-:Y:S01]  /*3fa0*/  IMAD.MOV.U32 R14, RZ, RZ, RZ ;  /* 0x000000ffff0e7224 */ /* 0x000fe200078e00ff */
[----:B------:R-:W4:Y:S01]  /*3fb0*/  LDC.64 R16, c[0x0][0x348] ;  /* 0x0000d200ff107b82 */ /* 0x000f220000000a00 */
[----:B------:R-:W1:Y:S01]  /*3fc0*/  LDCU UR30, c[0x0][0x374] ;  /* 0x00006e80ff1e77ac */ /* 0x000e620008000800 */
[----:B------:R-:W2:Y:S06]  /*3fd0*/  LDCU UR15, c[0x0][0xb0c] ;  /* 0x00016180ff0f77ac */ /* 0x000eac0008000800 */
[----:B------:R-:W4:Y:S01]  /*3fe0*/  LDC.64 R2, c[0x0][0x888] ;  /* 0x00022200ff027b82 */ /* 0x000f220000000a00 */
[----:B------:R-:W4:Y:S01]  /*3ff0*/  LDCU UR49, c[0x0][0xb20] ;  /* 0x00016400ff3177ac */ /* 0x000f220008000800 */
[----:B------:R-:W4:Y:S06]  /*4000*/  LDCU UR4, c[0x0][0xb30] ;  /* 0x00016600ff0477ac */ /* 0x000f2c0008000800 */
[----:B------:R-:W4:Y:S01]  /*4010*/  LDC.64 R4, c[0x0][0x890] ;  /* 0x00022400ff047b82 */ /* 0x000f220000000a00 */
[----:B------:R-:W-:Y:S01]  /*4020*/  UMOV UR21, 0x400 ;  /* 0x0000040000157882 */ /* 0x000fe20000000000 */
[----:B---3--:R-:W-:-:S02]  /*4030*/  UIMAD.WIDE.U32 UR6, UR31, UR44, URZ ;  /* 0x0000002c1f0672a5 */ /* 0x008fc4000f8e00ff */
[----:B-1----:R-:W-:Y:S02]  /*4040*/  UIMAD.WIDE.U32 UR8, UR30, UR47, URZ ;  /* 0x0000002f1e0872a5 */ /* 0x002fe4000f8e00ff */
[----:B--2---:R-:W-:Y:S02]  /*4050*/  ULEA UR21, UR10, UR21, 0x18 ;  /* 0x000000150a157291 */ /* 0x004fe4000f8ec0ff */
[----:B------:R-:W-:Y:S02]  /*4060*/  UPLOP3.LUT UP3, UPT, UPT, UPT, UPT, 0x40, 0x4 ;  /* 0x000000000004789c */ /* 0x000fe40003f6e870 */
[----:B------:R-:W-:Y:S02]  /*4070*/  UIADD3 UR37, UPT, UPT, UR21, 0x58, URZ ;  /* 0x0000005815257890 */ /* 0x000fe4000fffe0ff */
[----:B------:R-:W-:Y:S02]  /*4080*/  UIADD3 UR33, UPT, UPT, UR21, 0x40, URZ ;  /* 0x0000004015217890 */ /* 0x000fe4000fffe0ff */
[----:B------:R-:W-:-:S02]  /*4090*/  UIADD3 UR25, UPT, UPT, UR21, 0x48, URZ ;  /* 0x0000004815197890 */ /* 0x000fc4000fffe0ff */
[----:B------:R-:W-:Y:S01]  /*40a0*/  UIADD3 UR17, UPT, UPT, UR21, 0x50, URZ ;  /* 0x0000005015117890 */ /* 0x000fe2000fffe0ff */
[----:B------:R-:W-:Y:S01]  /*40b0*/  UMOV UR6, UR7 ;  /* 0x0000000700067c82 */ /* 0x000fe20008000000 */
[----:B------:R-:W-:Y:S01]  /*40c0*/  UMOV UR41, UR9 ;  /* 0x0000000900297c82 */ /* 0x000fe20008000000 */
[----:B------:R-:W-:Y:S02]  /*40d0*/  UISETP.GE.AND UP0, UPT, UR42, 0x1, UPT ;  /* 0x000000012a00788c */ /* 0x000fe4000bf06270 */
[----:B------:R-:W-:Y:S01]  /*40e0*/  UISETP.NE.AND UP4, UPT, UR42, 0x1, UPT ;  /* 0x000000012a00788c */ /* 0x000fe2000bf85270 */
[----:B------:R-:W1:Y:S01]  /*40f0*/  LDCU.64 UR22, c[0x0][0xb28] ;  /* 0x00016500ff1677ac */ /* 0x000e620008000a00 */
[----:B------:R-:W-:Y:S02]  /*4100*/  UISETP.NE.AND UP6, UPT, UR15, 0x1, UPT ;  /* 0x000000010f00788c */ /* 0x000fe4000bfc5270 */
[----:B------:R-:W-:Y:S02]  /*4110*/  UISETP.NE.AND UP5, UPT, UR46, 0x1, UPT ;  /* 0x000000012e00788c */ /* 0x000fe4000bfa5270 */
[----:B------:R-:W-:-:S02]  /*4120*/  UPRMT UR37, UR10, 0x654, UR37 ;  /* 0x000006540a257896 */ /* 0x000fc40008000025 */
[----:B------:R-:W-:Y:S02]  /*4130*/  USHF.R.U32.HI UR43, URZ, UR45, UR6 ;  /* 0x0000002dff2b7299 */ /* 0x000fe40008011606 */
[----:B------:R-:W-:Y:S02]  /*4140*/  UPRMT UR40, UR10, 0x654, UR33 ;  /* 0x000006540a287896 */ /* 0x000fe40008000021 */
[----:B------:R-:W-:Y:S02]  /*4150*/  UPRMT UR39, UR10, 0x654, UR25 ;  /* 0x000006540a277896 */ /* 0x000fe40008000019 */
[----:B------:R-:W-:Y:S02]  /*4160*/  UPRMT UR38, UR10, 0x654, UR17 ;  /* 0x000006540a267896 */ /* 0x000fe40008000011 */
[----:B----4-:R-:W-:Y:S02]  /*4170*/  USHF.R.U32.HI UR41, URZ, UR49, UR41 ;  /* 0x00000031ff297299 */ /* 0x010fe40008011629 */
[----:B------:R-:W-:-:S11]  /*4180*/  UISETP.NE.AND UP2, UPT, UR4, 0x1, UPT ;  /* 0x000000010400788c */ /* 0x000fd6000bf45270 */
.L_x_85:
[C---:B------:R-:W-:Y:S02]  /*4190*/  LEA R12, R14.reuse, UR21, 0x3 ;  /* 0x000000150e0c7c11 */ /* 0x040fe4000f8e18ff */
[----:B------:R-:W-:Y:S02]  /*41a0*/  SHF.L.U32 R0, R13, 0x1f, RZ ;  /* 0x0000001f0d007819 */ /* 0x000fe400000006ff */
[----:B------:R-:W-:Y:S02]  /*41b0*/  LEA R8, R14, UR21, 0x4 ;  /* 0x000000150e087c11 */ /* 0x000fe4000f8e20ff */
[----:B--2---:R-:W2:Y:S02]  /*41c0*/  SYNCS.PHASECHK.TRANS64.TRYWAIT P0, [R12+URZ+0x90], R0 ;  /* 0x000090000c0075a7 */ /* 0x004ea400080011ff */
[----:B--2---:R-:W-:Y:S05]  /*41d0*/  @!P0 BRA `(.L_x_75) ;  /* 0x0000004800c08947 */ /* 0x004fea0003800000 */
.L_x_165:
        /* <DEDUP_REMOVED lines=8> */
[----:B---3--:R-:W-:Y:S11]  /*4260*/  LOP3.LUT P0, RZ, R10, 0x1, RZ, 0xc0, !PT ;  /* 0x000000010aff7812 */ /* 0x008ff6000780c0ff */
[----:B------:R-:W-:Y:S02]  /*4270*/  @!UPT UIADD3 URZ, UPT, UPT, URZ, URZ, URZ ;  /* 0x000000fffffff290 */ /* 0x000fe4000fffe0ff */
[----:B----4-:R-:W-:Y:S01]  /*4280*/  VOTEU.ANY UP1, P0 ;  /* 0x0000000000ff7886 */ /* 0x010fe20000020100 */
[----:B------:R-:W-:Y:S11]  /*4290*/  PLOP3.LUT P0, PT, PT, PT, UP1, 0x80, 0x8 ;  /* 0x000000000008781c */ /* 0x000ff60003f0f018 */
[----:B------:R-:W-:Y:S02]  /*42a0*/  @!UPT UIADD3 URZ, UPT, UPT, URZ, URZ, URZ ;  /* 0x000000fffffff290 */ /* 0x000fe4000fffe0ff */
[----:B--2---:R-:W-:Y:S02]  /*42b0*/  @P0 SHF.R.U32.HI R0, RZ, 0x10, R9 ;  /* 0x00000010ff000819 */ /* 0x004fe40000011609 */
[----:B------:R-:W-:Y:S02]  /*42c0*/  @P0 MOV R6, R8 ;  /* 0x0000000800060202 */ /* 0x000fe40000000f00 */
[----:B------:R-:W-:Y:S01]  /*42d0*/  @P0 R2UR UR4, R0 ;  /* 0x00000000000402ca */ /* 0x000fe200000e0000 */
[----:B------:R-:W-:Y:S01]  /*42e0*/  VIADD R0, R12, 0xa0 ;  /* 0x000000a00c007836 */ /* 0x000fe20000000000 */
[----:B------:R-:W-:Y:S02]  /*42f0*/  @P0 LOP3.LUT R8, R9, 0xffff, RZ, 0xc0, !PT ;  /* 0x0000ffff09080812 */ /* 0x000fe400078ec0ff */
[----:B------:R-:W-:Y:S02]  /*4300*/  @P0 R2UR UR6, R6 ;  /* 0x00000000060602ca */ /* 0x000fe400000e0000 */
[----:B------:R-:W-:Y:S02]  /*4310*/  PRMT R0, RZ, 0x654, R0 ;  /* 0x00000654ff007816 */ /* 0x000fe40000000000 */
[----:B------:R-:W-:Y:S02]  /*4320*/  @P0 R2UR UR5, R8 ;  /* 0x00000000080502ca */ /* 0x000fe400000e0000 */
[----:B------:R2:W-:Y:S03]  /*4330*/  SYNCS.ARRIVE.TRANS64.RED.A1T0 RZ, [R0+URZ], RZ ;  /* 0x000000ff00ff79a7 */ /* 0x0005e600081004ff */
[----:B------:R-:W-:Y:S04]  /*4340*/  @UP1 UMOV UR29, UR4 ;  /* 0x00000004001d1c82 */ /* 0x000fe80008000000 */
[----:B------:R-:W-:Y:S04]  /*4350*/  @UP1 UMOV UR14, UR6 ;  /* 0x00000006000e1c82 */ /* 0x000fe80008000000 */
[----:B------:R-:W-:Y:S01]  /*4360*/  @UP1 UMOV UR13, UR5 ;  /* 0x00000005000d1c82 */ /* 0x000fe20008000000 */
[----:B------:R-:W-:Y:S05]  /*4370*/  BRA.U !UP0, `(.L_x_76) ;  /* 0x0000000108a47547 */ /* 0x000fea000b800000 */
[----:B------:R-:W-:Y:S02]  /*4380*/  UIMAD.WIDE.U32 UR18, UR13, UR47, URZ ;  /* 0x0000002f0d1272a5 */ /* 0x000fe4000f8e00ff */
[----:B------:R-:W-:Y:S02]  /*4390*/  UIMAD.WIDE.U32 UR26, UR14, UR44, URZ ;  /* 0x0000002c0e1a72a5 */ /* 0x000fe4000f8e00ff */
[----:B------:R-:W-:Y:S02]  /*43a0*/  USEL UR4, UR30, UR41, !UP5 ;  /* 0x000000291e047287 */ /* 0x000fe4000e800000 */
[----:B------:R-:W-:Y:S02]  /*43b0*/  USEL UR7, UR31, UR43, !UP6 ;  /* 0x0000002b1f077287 */ /* 0x000fe4000f000000 */
[----:B-1----:R-:W-:Y:S02]  /*43c0*/  UIMAD.WIDE.U32 UR8, UR4, UR22, URZ ;  /* 0x00000016040872a5 */ /* 0x002fe4000f8e00ff */
[----:B------:R-:W-:Y:S01]  /*43d0*/  UIMAD.WIDE.U32 UR10, UR7, UR22, URZ ;  /* 0x00000016070a72a5 */ /* 0x000fe2000f8e00ff */
[----:B------:R-:W-:Y:S02]  /*43e0*/  UMOV UR5, UR19 ;  /* 0x0000001300057c82 */ /* 0x000fe40008000000 */
[----:B------:R-:W-:Y:S03]  /*43f0*/  USHF.R.U32.HI UR6, URZ, UR49, UR5 ;  /* 0x00000031ff067299 */ /* 0x000fe60008011605 */
[----:B------:R-:W-:Y:S01]  /*4400*/  UMOV UR5, UR27 ;  /* 0x0000001b00057c82 */ /* 0x000fe20008000000 */
[----:B------:R-:W-:Y:S02]  /*4410*/  USEL UR6, UR13, UR6, !UP5 ;  /* 0x000000060d067287 */ /* 0x000fe4000e800000 */
[----:B------:R-:W-:Y:S03]  /*4420*/  USHF.R.U32.HI UR12, URZ, UR45, UR5 ;  /* 0x0000002dff0c7299 */ /* 0x000fe60008011605 */
[----:B------:R-:W-:Y:S02]  /*4430*/  UMOV UR5, UR9 ;  /* 0x0000000900057c82 */ /* 0x000fe40008000000 */
[----:B------:R-:W-:Y:S03]  /*4440*/  @UP4 USHF.R.U32.HI UR4, URZ, UR23, UR5 ;  /* 0x00000017ff044299 */ /* 0x000fe60008011605 */
[----:B------:R-:W-:Y:S01]  /*4450*/  UMOV UR5, UR11 ;  /* 0x0000000b00057c82 */ /* 0x000fe20008000000 */
[----:B------:R-:W-:Y:S02]  /*4460*/  UIMAD UR4, UR42, UR4, URZ ;  /* 0x000000042a0472a4 */ /* 0x000fe4000f8e02ff */
[----:B------:R-:W-:Y:S02]  /*4470*/  @UP4 USHF.R.U32.HI UR7, URZ, UR23, UR5 ;  /* 0x00000017ff074299 */ /* 0x000fe40008011605 */
[----:B------:R-:W-:Y:S02]  /*4480*/  UIMAD.WIDE.U32 UR10, UR6, UR22, URZ ;  /* 0x00000016060a72a5 */ /* 0x000fe4000f8e00ff */
[----:B------:R-:W-:Y:S02]  /*4490*/  USEL UR5, UR14, UR12, !UP6 ;  /* 0x0000000c0e057287 */ /* 0x000fe4000f000000 */
[----:B------:R-:W-:Y:S02]  /*44a0*/  UIMAD UR8, UR42, UR7, URZ ;  /* 0x000000072a0872a4 */ /* 0x000fe4000f8e02ff */
[----:B------:R-:W-:Y:S03]  /*44b0*/  UISETP.GE.AND UP0, UPT, UR6, UR4, UPT ;  /* 0x000000040600728c */ /* 0x000fe6000bf06270 */
[----:B------:R-:W-:Y:S01]  /*44c0*/  UMOV UR4, UR11 ;  /* 0x0000000b00047c82 */ /* 0x000fe20008000000 */
[----:B------:R-:W-:Y:S02]  /*44d0*/  UISETP.GE.OR UP0, UPT, UR5, UR8, UP0 ;  /* 0x000000080500728c */ /* 0x000fe40008706670 */
[----:B------:R-:W-:Y:S02]  /*44e0*/  USHF.R.U32.HI UR4, URZ, UR23, UR4 ;  /* 0x00000017ff047299 */ /* 0x000fe40008011604 */
[----:B------:R-:W-:Y:S02]  /*44f0*/  UIMAD.WIDE.U32 UR8, UR5, UR22, URZ ;  /* 0x00000016050872a5 */ /* 0x000fe4000f8e00ff */
[----:B------:R-:W-:Y:S04]  /*4500*/  USEL UR10, UR6, UR4, !UP4 ;  /* 0x00000004060a7287 */ /* 0x000fe8000e000000 */
[----:B------:R-:W-:Y:S01]  /*4510*/  UIADD3 UR11, UPT, UPT, -UR10, URZ, URZ ;  /* 0x000000ff0a0b7290 */ /* 0x000fe2000fffe1ff */
[----:B------:R-:W-:Y:S02]  /*4520*/  @!UP0 UMOV UR4, UR9 ;  /* 0x0000000900048c82 */ /* 0x000fe40008000000 */
[----:B------:R-:W-:Y:S02]  /*4530*/  @!UP0 USHF.R.U32.HI UR4, URZ, UR23, UR4 ;  /* 0x00000017ff048299 */ /* 0x000fe40008011604 */
[----:B------:R-:W-:Y:S02]  /*4540*/  UIMAD UR8, UR42, UR11, UR6 ;  /* 0x0000000b2a0872a4 */ /* 0x000fe4000f8e0206 */
[----:B------:R-:W-:Y:S04]  /*4550*/  @!UP0 USEL UR4, UR5, UR4, !UP4 ;  /* 0x0000000405048287 */ /* 0x000fe8000e000000 */
[----:B------:R-:W-:Y:S02]  /*4560*/  @!UP0 UIMAD UR8, UR7, UR8, UR4 ;  /* 0x00000008070882a4 */ /* 0x000fe4000f8e0204 */
[----:B------:R-:W-:Y:S02]  /*4570*/  @!UP0 UIADD3 UR9, UPT, UPT, UR10, -UR4, URZ ;  /* 0x800000040a098290 */ /* 0x000fe4000fffe0ff */
[----:B------:R-:W-:Y:S02]  /*4580*/  UIADD3 UR4, UPT, UPT, -UR5, URZ, URZ ;  /* 0x000000ff05047290 */ /* 0x000fe4000fffe1ff */
[----:B------:R-:W-:Y:S02]  /*4590*/  UIADD3 UR7, UPT, UPT, -UR6, URZ, URZ ;  /* 0x000000ff06077290 */ /* 0x000fe4000fffe1ff */
[----:B------:R-:W-:Y:S02]  /*45a0*/  @!UP0 UIMAD UR6, UR9, UR42, UR5 ;  /* 0x0000002a090682a4 */ /* 0x000fe4000f8e0205 */
[----:B------:R-:W-:Y:S02]  /*45b0*/  UIMAD UR14, UR15, UR4, UR14 ;  /* 0x000000040f0e72a4 */ /* 0x000fe4000f8e020e */
[----:B------:R-:W-:Y:S01]  /*45c0*/  UIMAD UR13, UR46, UR7, UR13 ;  /* 0x000000072e0d72a4 */ /* 0x000fe2000f8e020d */
[----:B------:R-:W-:Y:S02]  /*45d0*/  @!UP0 UMOV UR5, UR8 ;  /* 0x0000000800058c82 */ /* 0x000fe40008000000 */
[----:B------:R-:W-:Y:S02]  /*45e0*/  UIMAD UR14, UR5, UR15, UR14 ;  /* 0x0000000f050e72a4 */ /* 0x000fe4000f8e020e */
[----:B------:R-:W-:Y:S11]  /*45f0*/  UIMAD UR13, UR6, UR46, UR13 ;  /* 0x0000002e060d72a4 */ /* 0x000ff6000f8e020d */
[----:B------:R-:W-:Y:S01]  /*4600*/  @!UPT UIADD3 URZ, UPT, UPT, URZ, URZ, URZ ;  /* 0x000000fffffff290 */ /* 0x000fe2000fffe0ff */
.L_x_76:
[----:B------:R-:W3:Y:S01]  /*4610*/  @!UP2 LDCU.128 UR8, c[0x0][0xb10] ;  /* 0x00016200ff08a7ac */ /* 0x000ee20008000c00 */
[C---:B------:R-:W-:Y:S02]  /*4620*/  ISETP.NE.U32.AND P1, PT, R4.reuse, RZ, PT ;  /* 0x000000ff0400720c */ /* 0x040fe40003f25070 */
[----:B------:R-:W-:Y:S02]  /*4630*/  ISETP.NE.U32.AND P0, PT, R4, RZ, PT ;  /* 0x000000ff0400720c */ /* 0x000fe40003f05070 */
[C---:B------:R-:W-:Y:S02]  /*4640*/  ISETP.NE.AND.EX P1, PT, R5.reuse, RZ, PT, P1 ;  /* 0x000000ff0500720c */ /* 0x040fe40003f25310 */
[----:B------:R-:W-:Y:S01]  /*4650*/  ISETP.NE.AND.EX P0, PT, R5, RZ, PT, P0 ;  /* 0x000000ff0500720c */ /* 0x000fe20003f05300 */
[----:B------:R-:W4:Y:S01]  /*4660*/  @!UP2 LDCU UR5, c[0x0][0xb0c] ;  /* 0x00016180ff05a7ac */ /* 0x000f220008000800 */
[----:B------:R-:W-:Y:S01]  /*4670*/  SHF.L.U32 R9, R15, 0x1f, RZ ;  /* 0x0000001f0f097819 */ /* 0x000fe200000006ff */
[----:B------:R-:W-:Y:S02]  /*4680*/  USHF.L.U32 UR35, UR16, 0x6, URZ ;  /* 0x0000000610237899 */ /* 0x000fe400080006ff */
[----:B------:R-:W-:Y:S02]  /*4690*/  USHF.L.U32 UR34, UR20, 0x7, URZ ;  /* 0x0000000714227899 */ /* 0x000fe400080006ff */
[----:B---3--:R-:W-:Y:S07]  /*46a0*/  UIMAD.WIDE.U32 UR6, UR14, UR8, URZ ;  /* 0x000000080e0672a5 */ /* 0x008fee000f8e00ff */
[----:B------:R-:W-:Y:S01]  /*46b0*/  @!UP2 UMOV UR4, UR7 ;  /* 0x000000070004ac82 */ /* 0x000fe20008000000 */
[----:B----4-:R-:W-:Y:S02]  /*46c0*/  @!UP2 UISETP.NE.AND UP0, UPT, UR5, 0x1, UPT ;  /* 0x000000010500a88c */ /* 0x010fe4000bf05270 */
[----:B------:R-:W-:Y:S02]  /*46d0*/  @!UP2 USHF.R.U32.HI UR4, URZ, UR9, UR4 ;  /* 0x00000009ff04a299 */ /* 0x000fe40008011604 */
[----:B------:R-:W-:Y:S02]  /*46e0*/  UIMAD.WIDE.U32 UR6, UR13, UR11, URZ ;  /* 0x0000000b0d0672a5 */ /* 0x000fe4000f8e00ff */
[----:B------:R-:W-:Y:S02]  /*46f0*/  @!UP2 USEL UR8, UR14, UR4, !UP0 ;  /* 0x000000040e08a287 */ /* 0x000fe4000c000000 */
[----:B------:R-:W-:Y:S03]  /*4700*/  @!UP2 UISETP.NE.AND UP0, UPT, UR10, 0x1, UPT ;  /* 0x000000010a00a88c */ /* 0x000fe6000bf05270 */
[----:B------:R-:W-:Y:S02]  /*4710*/  @!UP2 UMOV UR6, UR7 ;  /* 0x000000070006ac82 */ /* 0x000fe40008000000 */
[----:B------:R-:W3:Y:S02]  /*4720*/  @!UP2 LDCU UR4, c[0x0][0xb20] ;  /* 0x00016400ff04a7ac */ /* 0x000ee40008000800 */
[----:B---3--:R-:W-:Y:S04]  /*4730*/  @!UP2 USHF.R.U32.HI UR6, URZ, UR4, UR6 ;  /* 0x00000004ff06a299 */ /* 0x008fe80008011606 */
[----:B------:R-:W-:Y:S04]  /*4740*/  @!UP2 USEL UR6, UR13, UR6, !UP0 ;  /* 0x000000060d06a287 */ /* 0x000fe8000c000000 */
[----:B------:R-:W-:Y:S02]  /*4750*/  @!UP2 UIADD3 UR4, UPT, UPT, -UR8, UR6, URZ ;  /* 0x000000060804a290 */ /* 0x000fe4000fffe1ff */
[----:B------:R-:W-:Y:S02]  /*4760*/  @!UP2 UIADD3 UR6, UPT, UPT, UR8, -UR6, URZ ;  /* 0x800000060806a290 */ /* 0x000fe4000fffe0ff */
[----:B------:R-:W-:Y:S02]  /*4770*/  @!UP2 UIMAD UR14, UR4, UR5, UR14 ;  /* 0x00000005040ea2a4 */ /* 0x000fe4000f8e020e */
[----:B------:R-:W-:Y:S01]  /*4780*/  @!UP2 UIMAD UR13, UR6, UR10, UR13 ;  /* 0x0000000a060da2a4 */ /* 0x000fe2000f8e020d */
[----:B------:R-:W-:Y:S11]  /*4790*/  BRA.U UP3, `(.L_x_77) ;  /* 0x0000000103107547 */ /* 0x000ff6000b800000 */
[----:B------:R-:W-:Y:S04]  /*47a0*/  MOV R6, UR48 ;  /* 0x0000003000067c02 */ /* 0x000fe80008000f00 */
[----:B------:R-:W-:Y:S04]  /*47b0*/  SHF.L.U32 R6, R6, 0x1f, RZ ;  /* 0x0000001f06067819 */ /* 0x000fe800000006ff */
[----:B------:R-:W3:Y:S02]  /*47c0*/  SYNCS.PHASECHK.TRANS64.TRYWAIT P2, [UR21+0x88], R6 ;  /* 0x00008806ff0075a7 */ /* 0x000ee40008041115 */
[----:B---3--:R-:W-:Y:S05]  /*47d0*/  @!P2 BRA `(.L_x_78) ;  /* 0x000000440054a947 */ /* 0x008fea0003800000 */
.L_x_77:
[----:B------:R-:W-:Y:S05]  /*47e0*/  @!P1 BRA `(.L_x_79) ;  /* 0x0000000000309947 */ /* 0x000fea0003800000 */
[----:B------:R-:W-:Y:S01]  /*47f0*/  ISETP.NE.U32.AND P1, PT, R2, RZ, PT ;  /* 0x000000ff0200720c */ /* 0x000fe20003f25070 */
[----:B------:R-:W3:Y:S01]  /*4800*/  LDCU.64 UR4, c[0x0][0x358] ;  /* 0x00006b00ff0477ac */ /* 0x000ee20008000a00 */
[----:B------:R-:W-:Y:S02]  /*4810*/  IMAD.MOV.U32 R45, RZ, RZ, 0x1 ;  /* 0x00000001ff2d7424 */ /* 0x000fe400078e00ff */
[----:B------:R-:W-:Y:S11]  /*4820*/  ISETP.NE.AND.EX P1, PT, R3, RZ, PT, P1 ;  /* 0x000000ff0300720c */ /* 0x000ff60003f25310 */
[----:B------:R-:W-:Y:S02]  /*4830*/  @!UPT UIADD3 URZ, UPT, UPT, URZ, URZ, URZ ;  /* 0x000000fffffff290 */ /* 0x000fe4000fffe0ff */
[----:B------:R-:W4:Y:S01]  /*4840*/  @P1 LDC.64 R10, c[0x0][0x888] ;  /* 0x00022200ff0a1b82 */ /* 0x000f220000000a00 */
[----:B--2---:R-:W-:Y:S04]  /*4850*/  @P1 IMAD R0, R4, UR36, RZ ;  /* 0x0000002404001c24 */ /* 0x004fe8000f8e02ff */
[----:B----4-:R-:W-:Y:S04]  /*4860*/  @P1 IMAD.WIDE R10, R0, 0x4, R10 ;  /* 0x00000004000a1825 */ /* 0x010fe800078e020a */
[----:B------:R-:W-:Y:S01]  /*4870*/  HFMA2 R0, -RZ, RZ, 0, 5.9604644775390625e-08 ;  /* 0x00000001ff007431 */ /* 0x000fe200000001ff */
[----:B---3-5:R3:W5:Y:S04]  /*4880*/  @P1 LDG.E R27, desc[UR4][R10.64] ;  /* 0x000000040a1b1981 */ /* 0x028768000c1e1900 */
[----:B------:R-:W-:Y:S01]  /*4890*/  @!P1 PRMT R45, R0, 0x7610, R45 ;  /* 0x00007610002d9816 */ /* 0x000fe2000000002d */
[----:B---3--:R-:W4:Y:S06]  /*48a0*/  @!P1 LDC R27, c[0x0][0x880] ;  /* 0x00022000ff1b9b82 */ /* 0x008f2c0000000800 */
.L_x_79:
[----:B----45:R-:W-:Y:S01]  /*48b0*/  @!P0 FSETP.EQ.AND P1, PT, R27, RZ, PT ;  /* 0x000000ff1b00820b */ /* 0x030fe20003f22000 */
[----:B------:R-:W-:Y:S01]  /*48c0*/  @!UPT UIADD3 URZ, UPT, UPT, URZ, URZ, URZ ;  /* 0x000000fffffff290 */ /* 0x000fe2000fffe0ff */
[----:B------:R-:W-:Y:S11]  /*48d0*/  @!P0 BRA `(.L_x_80) ;  /* 0x0000000000188947 */ /* 0x000ff60003800000 */
[----:B------:R-:W-:Y:S02]  /*48e0*/  LOP3.LUT P0, RZ, R45, 0xff, RZ, 0xc0, !PT ;  /* 0x000000ff2dff7812 */ /* 0x000fe4000780c0ff */
[----:B------:R-:W-:Y:S04]  /*48f0*/  ISETP.NE.U32.AND P1, PT, R2, RZ, PT ;  /* 0x000000ff0200720c */ /* 0x000fe80003f25070 */
[----:B------:R-:W-:Y:S04]  /*4900*/  ISETP.NE.AND.EX P1, PT, R3, RZ, PT, P1 ;  /* 0x000000ff0300720c */ /* 0x000fe80003f25310 */
[----:B------:R-:W-:Y:S03]  /*4910*/  PLOP3.LUT P1, PT, P1, PT, PT, 0x8, 0x80 ;  /* 0x000000000080781c */ /* 0x000fe60000f2e170 */
[----:B------:R-:W-:Y:S11]  /*4920*/  @P0 FSETP.EQ.AND P1, PT, R27, RZ, PT ;  /* 0x000000ff1b00020b */ /* 0x000ff60003f22000 */
[----:B------:R-:W-:Y:S02]  /*4930*/  @!UPT UIADD3 URZ, UPT, UPT, URZ, URZ, URZ ;  /* 0x000000fffffff290 */ /* 0x000fe4000fffe0ff */
.L_x_80:
[----:B------:R-:W3:Y:S01]  /*4940*/  SYNCS.PHASECHK.TRANS64.TRYWAIT P2, [UR21+0x60], R9 ;  /* 0x00006009ff0075a7 */ /* 0x000ee20008041115 */
[----:B------:R-:W-:Y:S04]  /*4950*/  ELECT P0, URZ, PT ;  /* 0x0000000000ff782f */ /* 0x000fe80003800000 */
[----:B------:R-:W-:Y:S11]  /*4960*/  PLOP3.LUT P1, PT, P1, P0, PT, 0xf2, 0x2f ;  /* 0x00000000002f781c */ /* 0x000ff60000f21e72 */
[----:B------:R-:W-:Y:S02]  /*4970*/  @!UPT UIADD3 URZ, UPT, UPT, URZ, URZ, URZ ;  /* 0x000000fffffff290 */ /* 0x000fe4000fffe0ff */
[----:B------:R-:W-:Y:S05]  /*4980*/  @!P1 IADD3 R8, P0, PT, R16, 0x580, RZ ;  /* 0x0000058010089810 */ /* 0x000fea0007f1e0ff */
[----:B--2---:R-:W-:Y:S01]  /*4990*/  @!P1 IMAD.X R6, RZ, RZ, R17, P0 ;  /* 0x000000ffff069224 */ /* 0x004fe200000e0611 */
[----:B---3--:R-:W-:Y:S07]  /*49a0*/  @!P2 BRA `(.L_x_81) ;  /* 0x0000004000f8a947 */ /* 0x008fee0003800000 */
.L_x_168:
[----:B------:R-:W-:Y:S01]  /*49b0*/  @!P1 R2UR UR5, R8 ;  /* 0x00000000080592ca */ /* 0x000fe200000e0000 */
[----:B------:R-:W-:Y:S01]  /*49c0*/  VOTEU.ALL UP0, P1 ;  /* 0x0000000000ff7886 */ /* 0x000fe20000800000 */
[----:B------:R-:W-:Y:S01]  /*49d0*/  @!P1 R2UR UR4, R6 ;  /* 0x00000000060492ca */ /* 0x000fe200000e0000 */
[----:B--2---:R-:W-:Y:S01]  /*49e0*/  @!P1 IMAD.MOV.U32 R0, RZ, RZ, 0x1000 ;  /* 0x00001000ff009424 */ /* 0x004fe200078e00ff */
[----:B------:R-:W-:Y:S01]  /*49f0*/  UMOV UR6, 0x0 ;  /* 0x0000000000067882 */ /* 0x000fe20000000000 */
[----:B------:R-:W-:Y:S01]  /*4a00*/  UMOV UR7, 0x10000000 ;  /* 0x1000000000077882 */ /* 0x000fe20000000000 */
[----:B------:R-:W-:Y:S01]  /*4a10*/  @!UP0 UIADD3 UR32, UPT, UPT, UR21, 0x200, URZ ;  /* 0x0000020015208890 */ /* 0x000fe2000fffe0ff */
[----:B------:R-:W-:Y:S01]  /*4a20*/  @!P1 IADD3 R8, P0, PT, R16, 0x580, RZ ;  /* 0x0000058010089810 */ /* 0x000fe20007f1e0ff */
[----:B------:R-:W-:Y:S04]  /*4a30*/  VOTEU.ALL UP0, P1 ;  /* 0x0000000000ff7886 */ /* 0x000fe80000800000 */
[----:B------:R-:W-:Y:S02]  /*4a40*/  @!P1 IMAD.X R6, RZ, RZ, R17, P0 ;  /* 0x000000ffff069224 */ /* 0x000fe400000e0611 */
[----:B------:R-:W-:Y:S02]  /*4a50*/  IMAD.U32 R10, RZ, RZ, UR5 ;  /* 0x00000005ff0a7e24 */ /* 0x000fe4000f8e00ff */
[----:B------:R-:W-:Y:S03]  /*4a60*/  IMAD.U32 R11, RZ, RZ, UR4 ;  /* 0x00000004ff0b7e24 */ /* 0x000fe6000f8e00ff */
[----:B------:R-:W-:Y:S02]  /*4a70*/  @!P1 R2UR UR4, R10 ;  /* 0x000000000a0492ca */ /* 0x000fe400000e0000 */
[----:B------:R-:W-:Y:S11]  /*4a80*/  @!P1 R2UR UR5, R11 ;  /* 0x000000000b0592ca */ /* 0x000ff600000e0000 */
[----:B------:R-:W-:Y:S02]  /*4a90*/  @!UPT UIADD3 URZ, UPT, UPT, URZ, URZ, URZ ;  /* 0x000000fffffff290 */ /* 0x000fe4000fffe0ff */
[----:B------:R2:W-:Y:S01]  /*4aa0*/  @!UP0 UTMALDG.3D [UR32], [UR4], desc[UR6] ;  /* 0x00000620040085b4 */ /* 0x0005e20008011000 */
[----:B------:R2:W-:Y:S01]  /*4ab0*/  @!P1 SYNCS.ARRIVE.TRANS64.RED.A0TR RZ, [UR21+0x40], R0 ;  /* 0x00004000ffff99a7 */ /* 0x0005e20008300415 */
[----:B------:R-:W-:Y:S01]  /*4ac0*/  SYNCS.ARRIVE.TRANS64.RED.A1T0 RZ, [UR40], RZ ;  /* 0x000000ffffff79a7 */ /* 0x000fe20008100428 */
[----:B------:R-:W3:Y:S02]  /*4ad0*/  SYNCS.PHASECHK.TRANS64.TRYWAIT P2, [UR21+0x68], R9 ;  /* 0x00006809ff0075a7 */ /* 0x000ee40008041115 */
[----:B--23--:R-:W-:Y:S05]  /*4ae0*/  @!P2 BRA `(.L_x_82) ;  /* 0x0000004000c0a947 */ /* 0x00cfea0003800000 */
.L_x_170:
        /* <DEDUP_REMOVED lines=8> */
[----:B------:R-:W-:Y:S01]  /*4b70*/  @!UP0 UIADD3 UR24, UPT, UPT, UR21, 0x1200, URZ ;  /* 0x0000120015188890 */ /* 0x000fe2000fffe0ff */
[----:B------:R-:W-:Y:S01]  /*4b80*/  VOTEU.ALL UP0, P1 ;  /* 0x0000000000ff7886 */ /* 0x000fe20000800000 */
[----:B------:R-:W-:Y:S01]  /*4b90*/  UMOV UR27, UR35 ;  /* 0x00000023001b7c82 */ /* 0x000fe20008000000 */
[----:B------:R-:W-:Y:S02]  /*4ba0*/  UMOV UR28, UR36 ;  /* 0x00000024001c7c82 */ /* 0x000fe40008000000 */
[----:B------:R-:W-:Y:S02]  /*4bb0*/  IMAD.U32 R10, RZ, RZ, UR5 ;  /* 0x00000005ff0a7e24 */ /* 0x000fe4000f8e00ff */
[----:B------:R-:W-:Y:S02]  /*4bc0*/  IMAD.U32 R11, RZ, RZ, UR4 ;  /* 0x00000004ff0b7e24 */ /* 0x000fe4000f8e00ff */
[----:B------:R-:W-:Y:S01]  /*4bd0*/  @!P1 IMAD.X R6, RZ, RZ, R17, P0 ;  /* 0x000000ffff069224 */ /* 0x000fe200000e0611 */
        /* <DEDUP_REMOVED lines=8> */
.L_x_172:
[----:B------:R-:W-:Y:S01]  /*4c60*/  @!P1 R2UR UR5, R8 ;  /* 0x00000000080592ca */ /* 0x000fe200000e0000 */
[----:B------:R-:W-:Y:S01]  /*4c70*/  VOTEU.ALL UP0, P1 ;  /* 0x0000000000ff7886 */ /* 0x000fe20000800000 */
[----:B------:R-:W-:Y:S01]  /*4c80*/  @!P1 R2UR UR4, R6 ;  /* 0x00000000060492ca */ /* 0x000fe200000e0000 */
[----:B--2---:R-:W-:Y:S01]  /*4c90*/  @!P1 IMAD.MOV.U32 R0, RZ, RZ, 0x1000 ;  /* 0x00001000ff009424 */ /* 0x004fe200078e00ff */
[----:B------:R-:W-:Y:S01]  /*4ca0*/  UMOV UR6, 0x0 ;  /* 0x0000000000067882 */ /* 0x000fe20000000000 */
[----:B------:R-:W-:Y:S01]  /*4cb0*/  UMOV UR7, 0x10000000 ;  /* 0x1000000000077882 */ /* 0x000fe20000000000 */
[----:B------:R-:W-:Y:S01]  /*4cc0*/  @!UP0 UIADD3 UR18, UPT, UPT, UR34, 0x40, URZ ;  /* 0x0000004022128890 */ /* 0x000fe2000fffe0ff */
[----:B------:R-:W-:Y:S01]  /*4cd0*/  VIADD R14, R14, 0x1 ;  /* 0x000000010e0e7836 */ /* 0x000fe20000000000 */
[----:B------:R-:W-:Y:S01]  /*4ce0*/  @!UP0 UIADD3 UR16, UPT, UPT, UR21, 0x2200, URZ ;  /* 0x0000220015108890 */ /* 0x000fe2000fffe0ff */
[----:B------:R-:W-:Y:S01]  /*4cf0*/  VOTEU.ALL UP0, P1 ;  /* 0x0000000000ff7886 */ /* 0x000fe20000800000 */
[----:B------:R-:W-:Y:S01]  /*4d00*/  UMOV UR19, UR35 ;  /* 0x0000002300137c82 */ /* 0x000fe20008000000 */
[----:B------:R-:W-:Y:S02]  /*4d10*/  UMOV UR20, UR36 ;  /* 0x0000002400147c82 */ /* 0x000fe40008000000 */
        /* <DEDUP_REMOVED lines=10> */
.L_x_174:
[----:B------:R-:W-:Y:S01]  /*4dc0*/  @!P1 IADD3 R6, P0, PT, R16, 0x580, RZ ;  /* 0x0000058010069810 */ /* 0x000fe20007f1e0ff */
[----:B------:R-:W-:Y:S01]  /*4dd0*/  VOTEU.ALL UP0, P1 ;  /* 0x0000000000ff7886 */ /* 0x000fe20000800000 */
[----:B------:R-:W-:Y:S01]  /*4de0*/  UMOV UR6, 0x0 ;  /* 0x0000000000067882 */ /* 0x000fe20000000000 */
[----:B------:R-:W-:Y:S01]  /*4df0*/  UMOV UR7, 0x10000000 ;  /* 0x1000000000077882 */ /* 0x000fe20000000000 */
[----:B------:R-:W-:Y:S01]  /*4e00*/  @!P1 R2UR UR5, R6 ;  /* 0x00000000060592ca */ /* 0x000fe200000e0000 */
[----:B--2---:R-:W-:Y:S01]  /*4e10*/  @!P1 IMAD.X R0, RZ, RZ, R17, P0 ;  /* 0x000000ffff009224 */ /* 0x004fe200000e0611 */
[----:B------:R-:W-:Y:S01]  /*4e20*/  @!UP0 UIADD3 UR10, UPT, UPT, UR34, 0x60, URZ ;  /* 0x00000060220a8890 */ /* 0x000fe2000fffe0ff */
[----:B------:R-:W-:Y:S01]  /*4e30*/  R2UR UR18, R47 ;  /* 0x000000002f1272ca */ /* 0x000fe200000e0000 */
[----:B------:R-:W-:Y:S01]  /*4e40*/  @!UP0 UIADD3 UR8, UPT, UPT, UR21, 0x3200, URZ ;  /* 0x0000320015088890 */ /* 0x000fe2000fffe0ff */
[----:B------:R-:W-:Y:S01]  /*4e50*/  R2UR UR16, R48 ;  /* 0x00000000301072ca */ /* 0x000fe200000e0000 */
[----:B------:R-:W-:Y:S01]  /*4e60*/  @!UP0 UIADD3 UR9, UPT, UPT, UR21, 0x58, URZ ;  /* 0x0000005815098890 */ /* 0x000fe2000fffe0ff */
[----:B------:R-:W-:Y:S01]  /*4e70*/  @!P1 R2UR UR4, R0 ;  /* 0x00000000000492ca */ /* 0x000fe200000e0000 */
[----:B------:R-:W-:Y:S01]  /*4e80*/  VOTEU.ALL UP0, P1 ;  /* 0x0000000000ff7886 */ /* 0x000fe20000800000 */
[----:B------:R-:W-:Y:S01]  /*4e90*/  UMOV UR11, UR35 ;  /* 0x00000023000b7c82 */ /* 0x000fe20008000000 */
[----:B------:R-:W-:Y:S01]  /*4ea0*/  UMOV UR12, UR36 ;  /* 0x00000024000c7c82 */ /* 0x000fe20008000000 */
[C---:B------:R-:W-:Y:S01]  /*4eb0*/  ISETP.NE.AND P0, PT, R14.reuse, 0x2, PT ;  /* 0x000000020e00780c */ /* 0x040fe20003f05270 */
[----:B------:R-:W-:Y:S01]  /*4ec0*/  UPLOP3.LUT UP3, UPT, UPT, UPT, UPT, 0x80, 0x8 ;  /* 0x000000000008789c */ /* 0x000fe20003f6f070 */
[----:B------:R-:W-:Y:S01]  /*4ed0*/  IMAD.U32 R8, RZ, RZ, UR5 ;  /* 0x00000005ff087e24 */ /* 0x000fe2000f8e00ff */
[----:B------:R-:W-:Y:S01]  /*4ee0*/  LOP3.LUT R15, R15, 0x1, RZ, 0x3c, !PT ;  /* 0x000000010f0f7812 */ /* 0x000fe200078e3cff */
[----:B------:R-:W-:Y:S01]  /*4ef0*/  UMOV UR36, UR29 ;  /* 0x0000001d00247c82 */ /* 0x000fe20008000000 */
[----:B------:R-:W-:Y:S01]  /*4f00*/  SEL R0, RZ, 0x1, P0 ;  /* 0x00000001ff007807 */ /* 0x000fe20000000000 */
[----:B------:R-:W-:Y:S01]  /*4f10*/  UIADD3 UR20, UPT, UPT, UR13, UR18, URZ ;  /* 0x000000120d147290 */ /* 0x000fe2000fffe0ff */
[----:B------:R-:W-:Y:S01]  /*4f20*/  SEL R14, R14, RZ, P0 ;  /* 0x000000ff0e0e7207 */ /* 0x000fe20000000000 */
[----:B------:R-:W-:Y:S01]  /*4f30*/  UIADD3 UR16, UPT, UPT, UR14, UR16, URZ ;  /* 0x000000100e107290 */ /* 0x000fe2000fffe0ff */
[----:B------:R-:W-:Y:S01]  /*4f40*/  IMAD.U32 R9, RZ, RZ, UR4 ;  /* 0x00000004ff097e24 */ /* 0x000fe2000f8e00ff */
[----:B------:R-:W-:Y:S02]  /*4f50*/  @!P1 R2UR UR4, R8 ;  /* 0x00000000080492ca */ /* 0x000fe400000e0000 */
[----:B------:R-:W-:Y:S02]  /*4f60*/  LOP3.LUT R13, R13, R0, RZ, 0x3c, !PT ;  /* 0x000000000d0d7212 */ /* 0x000fe400078e3cff */
[----:B------:R-:W-:Y:S11]  /*4f70*/  @!P1 R2UR UR5, R9 ;  /* 0x00000000090592ca */ /* 0x000ff600000e0000 */
[----:B------:R-:W-:Y:S02]  /*4f80*/  @!UPT UIADD3 URZ, UPT, UPT, URZ, URZ, URZ ;  /* 0x000000fffffff290 */ /* 0x000fe4000fffe0ff */
[----:B------:R2:W-:Y:S01]  /*4f90*/  @!UP0 UTMALDG.3D [UR8], [UR4], desc[UR6] ;  /* 0x00000608040085b4 */ /* 0x0005e20008011000 */
[----:B------:R2:W-:Y:S01]  /*4fa0*/  @!P1 SYNCS.ARRIVE.TRANS64.RED.A0TR RZ, [UR21+0x58], R7 ;  /* 0x00005807ffff99a7 */ /* 0x0005e20008300415 */
[----:B------:R-:W-:Y:S01]  /*4fb0*/  SYNCS.ARRIVE.TRANS64.RED.A1T0 RZ, [UR37], RZ ;  /* 0x000000ffffff79a7 */ /* 0x000fe20008100425 */
[----:B------:R-:W-:Y:S05]  /*4fc0*/  BRA.U UP1, `(.L_x_85) ;  /* 0xfffffff101707547 */ /* 0x000fea000b83ffff */
[----:B------:R-:W-:-:S04]  /*4fd0*/  SHF.L.U32 R2, R15, 0x1f, RZ ;  /* 0x0000001f0f027819 */ /* 0x000fc800000006ff */
[----:B------:R-:W3:Y:S02]  /*4fe0*/  SYNCS.PHASECHK.TRANS64.TRYWAIT P0, [UR21+0x60], R2 ;  /* 0x00006002ff0075a7 */ /* 0x000ee40008001115 */
[----:B---3--:R-:W-:Y:S05]  /*4ff0*/  @!P0 BRA `(.L_x_86) ;  /* 0x0000003c00c48947 */ /* 0x008fea0003800000 */
.L_x_176:
[----:B------:R-:W4:Y:S02]  /*5000*/  SYNCS.PHASECHK.TRANS64.TRYWAIT P0, [UR21+0x68], R2 ;  /* 0x00006802ff0075a7 */ /* 0x000f240008001115 */
[----:B----4-:R-:W-:Y:S05]  /*5010*/  @!P0 BRA `(.L_x_87) ;  /* 0x0000003c00d48947 */ /* 0x010fea0003800000 */
.L_x_178:
[----:B------:R-:W4:Y:S02]  /*5020*/  SYNCS.PHASECHK.TRANS64.TRYWAIT P0, [UR21+0x70], R2 ;  /* 0x00007002ff0075a7 */ /* 0x000f240008001115 */
[----:B----4-:R-:W-:Y:S05]  /*5030*/  @!P0 BRA `(.L_x_88) ;  /* 0x0000003c00e48947 */ /* 0x010fea0003800000 */
.L_x_180:
[----:B---3--:R-:W-:-:S07]  /*5040*/  MOV R0, UR21 ;  /* 0x0000001500007c02 */ /* 0x008fce0008000f00 */
.L_x_89:
[----:B---3--:R-:W-:-:S04]  /*5050*/  SHF.L.U32 R2, R15, 0x1f, RZ ;  /* 0x0000001f0f027819 */ /* 0x008fc800000006ff */
[----:B------:R3:W4:Y:S03]  /*5060*/  SYNCS.PHASECHK.TRANS64.TRYWAIT P0, [R0+URZ+0x78], R2 ;  /* 0x00007802000075a7 */ /* 0x00072600080011ff */
[----:B----4-:R-:W-:Y:S05]  /*5070*/  @!P0 NANOSLEEP.SYNCS 0x989680 ;  /* 0x009896800000895d */ /* 0x010fea0003900000 */
[----:B------:R-:W4:Y:S02]  /*5080*/  @!P0 SYNCS.PHASECHK.TRANS64 P0, [R0+URZ+0x78], R2 ;  /* 0x00007802000085a7 */ /* 0x000f2400080010ff */
[----:B-12-4-:R-:W-:Y:S05]  /*5090*/  @P0 EXIT ;  /* 0x000000000000094d */ /* 0x016fea0003800000 */
[----:B------:R-:W-:Y:S05]  /*50a0*/  BRA `(.L_x_89) ;  /* 0xfffffffc00e87947 */ /* 0x000fea000383ffff */
.L_x_74:
[----:B------:R-:W-:-:S06]  /*50b0*/  UISETP.GE.AND UP0, UPT, UR17, 0x4, UPT ;  /* 0x000000041100788c */ /* 0x000fcc000bf06270 */
[----:B------:R-:W-:-:S13]  /*50c0*/  PLOP3.LUT P0, PT, PT, PT, UP0, 0x80, 0x8 ;  /* 0x000000000008781c */ /* 0x000fda0003f0f008 */
[----:B-1----:R-:W-:Y:S05]  /*50d0*/  @!P0 EXIT ;  /* 0x000000000000894d */ /* 0x002fea0003800000 */
[----:B------:R-:W1:Y:S08]  /*50e0*/  S2UR UR4, SR_CgaCtaId ;  /* 0x00000000000479c3 */ /* 0x000e700000008800 */
[----:B------:R-:W-:Y:S01]  /*50f0*/  BAR.SYNC.DEFER_BLOCKING 0x6, 0xa0 ;  /* 0x0182800000007b1d */ /* 0x000fe20000010000 */
[C---:B------:R-:W-:Y:S01]  /*5100*/  IMAD.SHL.U32 R3, R57.reuse, 0x20, RZ ;  /* 0x0000002039037824 */ /* 0x040fe200078e00ff */
[C---:B------:R-:W-:Y:S01]  /*5110*/  LOP3.LUT P0, RZ, R57.reuse, 0x4, RZ, 0xc0, !PT ;  /* 0x0000000439ff7812 */ /* 0x040fe2000780c0ff */
[C---:B------:R-:W-:Y:S01]  /*5120*/  IMAD.SHL.U32 R2, R57.reuse, 0x10, RZ ;  /* 0x0000001039027824 */ /* 0x040fe200078e00ff */
[----:B------:R-:W-:Y:S01]  /*5130*/  CS2R R52, SRZ ;  /* 0x0000000000347805 */ /* 0x000fe2000001ff00 */
[----:B------:R-:W-:Y:S01]  /*5140*/  IMAD.SHL.U32 R44, R57, 0x4, RZ ;  /* 0x00000004392c7824 */ /* 0x000fe200078e00ff */
[----:B------:R-:W-:-:S02]  /*5150*/  UMOV UR44, 0x400 ;  /* 0x00000400002c7882 */ /* 0x000fc40000000000 */
[----:B------:R-:W2:Y:S01]  /*5160*/  LDC.64 R42, c[0x0][0x8b0] ;  /* 0x00022c00ff2a7b82 */ /* 0x000ea20000000a00 */
[----:B------:R-:W-:Y:S01]  /*5170*/  LOP3.LUT R4, R3, 0xc0, RZ, 0xc0, !PT ;  /* 0x000000c003047812 */ /* 0x000fe200078ec0ff */
[----:B------:R-:W-:Y:S01]  /*5180*/  IMAD.U32 R23, R57, 0x10000, RZ ;  /* 0x0001000039177824 */ /* 0x000fe200078e00ff */
[----:B------:R-:W-:Y:S01]  /*5190*/  LOP3.LUT R2, R2, 0x600, RZ, 0xc0, !PT ;  /* 0x0000060002027812 */ /* 0x000fe200078ec0ff */
[----:B------:R-:W-:Y:S01]  /*51a0*/  IMAD.MOV.U32 R56, RZ, RZ, 0x20 ;  /* 0x00000020ff387424 */ /* 0x000fe200078e00ff */
[----:B------:R-:W-:Y:S01]  /*51b0*/  LOP3.LUT R44, R4, 0x18, R44, 0xf8, !PT ;  /* 0x00000018042c7812 */ /* 0x000fe200078ef82c */
[----:B------:R-:W-:Y:S01]  /*51c0*/  IMAD.MOV.U32 R55, RZ, RZ, 0x1 ;  /* 0x00000001ff377424 */ /* 0x000fe200078e00ff */
[----:B------:R-:W-:Y:S01]  /*51d0*/  SHF.R.U32.HI R4, RZ, 0x1, R57 ;  /* 0x00000001ff047819 */ /* 0x000fe20000011639 */
[----:B------:R-:W3:Y:S01]  /*51e0*/  LDC.64 R40, c[0x0][0x8a8] ;  /* 0x00022a00ff287b82 */ /* 0x000ee20000000a00 */
[--C-:B------:R-:W-:Y:S01]  /*51f0*/  LOP3.LUT R2, R2, 0x20, R3.reuse, 0xf8, !PT ;  /* 0x0000002002027812 */ /* 0x100fe200078ef803 */
[----:B------:R-:W-:Y:S01]  /*5200*/  IMAD.MOV.U32 R22, RZ, RZ, RZ ;  /* 0x000000ffff167224 */ /* 0x000fe200078e00ff */
[----:B------:R-:W-:Y:S01]  /*5210*/  LOP3.LUT R23, R23, 0x600000, RZ, 0xc0, !PT ;  /* 0x0060000017177812 */ /* 0x000fe200078ec0ff */
[----:B------:R-:W-:Y:S01]  /*5220*/  IMAD.MOV.U32 R54, RZ, RZ, RZ ;  /* 0x000000ffff367224 */ /* 0x000fe200078e00ff */
[----:B------:R-:W-:Y:S01]  /*5230*/  LOP3.LUT R44, R44, 0x8, R4, 0x78, !PT ;  /* 0x000000082c2c7812 */ /* 0x000fe200078e7804 */
[----:B------:R-:W4:Y:S01]  /*5240*/  LDCU UR59, c[0x0][0x370] ;  /* 0x00006e00ff3b77ac */ /* 0x000f220008000800 */
[----:B------:R-:W-:-:S02]  /*5250*/  LOP3.LUT R2, R2, 0x100, R3, 0xf8, !PT ;  /* 0x0000010002027812 */ /* 0x000fc400078ef803 */
[----:B------:R-:W-:Y:S01]  /*5260*/  LOP3.LUT R57, R57, 0x60, RZ, 0xc0, !PT ;  /* 0x0000006039397812 */ /* 0x000fe200078ec0ff */
[----:B-1----:R-:W-:Y:S01]  /*5270*/  ULEA UR44, UR4, UR44, 0x18 ;  /* 0x0000002c042c7291 */ /* 0x002fe2000f8ec0ff */
[----:B------:R-:W-:Y:S01]  /*5280*/  LOP3.LUT R44, R2, R44, RZ, 0xfc, !PT ;  /* 0x0000002c022c7212 */ /* 0x000fe200078efcff */
[----:B------:R-:W1:Y:S01]  /*5290*/  LDCU UR43, c[0x0][0xb0c] ;  /* 0x00016180ff2b77ac */ /* 0x000e620008000800 */
[----:B------:R-:W-:Y:S01]  /*52a0*/  SEL R56, R56, 0xffffffe0, !P0 ;  /* 0xffffffe038387807 */ /* 0x000fe20004000000 */
[----:B------:R-:W-:Y:S01]  /*52b0*/  UIADD3 UR4, UPT, UPT, UR44, 0x200, URZ ;  /* 0x000002002c047890 */ /* 0x000fe2000fffe0ff */
[----:B------:R-:W1:Y:S04]  /*52c0*/  LDCU UR39, c[0x0][0xb30] ;  /* 0x00016600ff2777ac */ /* 0x000e680008000800 */
[----:B------:R-:W4:Y:S01]  /*52d0*/  LDS R0, [UR44+0x140] ;  /* 0x0001402cff007984 */ /* 0x000f220008000800 */
[----:B------:R-:W-:Y:S01]  /*52e0*/  IMAD.U32 R50, RZ, RZ, UR4 ;  /* 0x00000004ff327e24 */ /* 0x000fe2000f8e00ff */
[----:B------:R-:W1:Y:S01]  /*52f0*/  LDCU.64 UR56, c[0x0][0x888] ;  /* 0x00011100ff3877ac */ /* 0x000e620008000a00 */
[----:B------:R-:W1:Y:S01]  /*5300*/  LDCU.64 UR40, c[0x0][0xb28] ;  /* 0x00016500ff2877ac */ /* 0x000e620008000a00 */
[----:B------:R-:W1:Y:S01]  /*5310*/  LDCU.64 UR62, c[0x0][0x890] ;  /* 0x00011200ff3e77ac */ /* 0x000e620008000a00 */
[----:B------:R-:W1:Y:S01]  /*5320*/  LDCU.128 UR52, c[0x0][0xb10] ;  /* 0x00016200ff3477ac */ /* 0x000e620008000c00 */
[----:B------:R-:W1:Y:S01]  /*5330*/  LDCU UR58, c[0x0][0x374] ;  /* 0x00006e80ff3a77ac */ /* 0x000e620008000800 */
[----:B------:R-:W-:Y:S01]  /*5340*/  UMOV UR47, URZ ;  /* 0x000000ff002f7c82 */ /* 0x000fe20008000000 */
[----:B------:R-:W-:Y:S01]  /*5350*/  UMOV UR46, URZ ;  /* 0x000000ff002e7c82 */ /* 0x000fe20008000000 */
[----:B-1234-:R-:W-:-:S07]  /*5360*/  IMAD.IADD R23, R0, 0x1, R23 ;  /* 0x0000000100177824 */ /* 0x01efce00078e0217 */
.L_x_133:
[C---:B------:R-:W-:Y:S02]  /*5370*/  LEA R3, R52.reuse, UR44, 0x3 ;  /* 0x0000002c34037c11 */ /* 0x040fe4000f8e18ff */
[----:B------:R-:W-:Y:S02]  /*5380*/  SHF.L.U32 R0, R53, 0x1f, RZ ;  /* 0x0000001f35007819 */ /* 0x000fe400000006ff */
[----:B-1----:R-:W-:Y:S02]  /*5390*/  LEA R4, R52, UR44, 0x4 ;  /* 0x0000002c34047c11 */ /* 0x002fe4000f8e20ff */
[----:B------:R-:W1:Y:S02]  /*53a0*/  SYNCS.PHASECHK.TRANS64.TRYWAIT P0, [R3+URZ+0x90], R0 ;  /* 0x00009000030075a7 */ /* 0x000e6400080011ff */
[----:B-12---:R-:W-:Y:S05]  /*53b0*/  @!P0 BRA `(.L_x_90) ;  /* 0x0000003c001c8947 */ /* 0x006fea0003800000 */
.L_x_181:
[----:B------:R-:W2:Y:S01]  /*53c0*/  LDS.128 R4, [R4+0x120] ;  /* 0x0001200004047984 */ /* 0x000ea20000000c00 */
[----:B------:R-:W-:Y:S01]  /*53d0*/  UISETP.GE.AND UP0, UPT, UR42, 0x1, UPT ;  /* 0x000000012a00788c */ /* 0x000fe2000bf06270 */
[----:B------:R-:W-:Y:S01]  /*53e0*/  @!PT LDS RZ, [RZ] ;  /* 0x00000000fffff984 */ /* 0x000fe20000000800 */
[----:B------:R-:W-:Y:S01]  /*53f0*/  @!PT LDS RZ, [RZ] ;  /* 0x00000000fffff984 */ /* 0x000fe20000000800 */
[----:B------:R-:W-:Y:S01]  /*5400*/  @!PT LDS RZ, [RZ] ;  /* 0x00000000fffff984 */ /* 0x000fe20000000800 */
[----:B------:R-:W-:Y:S01]  /*5410*/  @!PT LDS RZ, [RZ] ;  /* 0x00000000fffff984 */ /* 0x000fe20000000800 */
[----:B------:R3:W-:Y:S06]  /*5420*/  MEMBAR.ALL.CTA ;  /* 0x0000000000007992 */ /* 0x0007ec0000008000 */
[----:B---3--:R-:W3:Y:S01]  /*5430*/  FENCE.VIEW.ASYNC.S ;  /* 0x00000000000073c6 */ /* 0x008ee20000000000 */
[----:B--2---:R-:W-:Y:S11]  /*5440*/  LOP3.LUT P0, RZ, R6, 0x1, RZ, 0xc0, !PT ;  /* 0x0000000106ff7812 */ /* 0x004ff6000780c0ff */
[----:B------:R-:W-:Y:S02]  /*5450*/  @!UPT UIADD3 URZ, UPT, UPT, URZ, URZ, URZ ;  /* 0x000000fffffff290 */ /* 0x000fe4000fffe0ff */
[----:B---3--:R-:W-:Y:S01]  /*5460*/  VOTEU.ANY UP1, P0 ;  /* 0x0000000000ff7886 */ /* 0x008fe20000020100 */
[----:B------:R-:W-:Y:S01]  /*5470*/  PLOP3.LUT P0, PT, PT, PT, UP1, 0x80, 0x8 ;  /* 0x000000000008781c */ /* 0x000fe20003f0f018 */
[----:B------:R-:W-:Y:S11]  /*5480*/  UP2UR UR61, UPR, URZ, 0x2 ;  /* 0x00000002ff3d7883 */ /* 0x000ff60008000000 */
[----:B------:R-:W-:Y:S01]  /*5490*/  @!UPT UIADD3 URZ, UPT, UPT, URZ, URZ, URZ ;  /* 0x000000fffffff290 */ /* 0x000fe2000fffe0ff */
[----:B-1----:R-:W-:Y:S02]  /*54a0*/  @P0 SHF.R.U32.HI R0, RZ, 0x10, R5 ;  /* 0x00000010ff000819 */ /* 0x002fe40000011605 */
        /* <DEDUP_REMOVED lines=12> */
[----:B------:R-:W2:Y:S01]  /*5570*/  LDCU UR12, c[0x0][0xb20] ;  /* 0x00016400ff0c77ac */ /* 0x000ea20008000800 */
[----:B------:R-:W-:Y:S02]  /*5580*/  UIMAD.WIDE.U32 UR4, UR58, UR55, URZ ;  /* 0x000000373a0472a5 */ /* 0x000fe4000f8e00ff */
[----:B------:R-:W-:Y:S02]  /*5590*/  UIMAD.WIDE.U32 UR6, UR59, UR52, URZ ;  /* 0x000000343b0672a5 */ /* 0x000fe4000f8e00ff */
[----:B------:R-:W-:Y:S02]  /*55a0*/  UISETP.NE.AND UP0, UPT, UR54, 0x1, UPT ;  /* 0x000000013600788c */ /* 0x000fe4000bf05270 */
[----:B------:R-:W-:Y:S02]  /*55b0*/  UIMAD.WIDE.U32 UR8, UR37, UR55, URZ ;  /* 0x00000037250872a5 */ /* 0x000fe4000f8e00ff */
[----:B------:R-:W-:Y:S02]  /*55c0*/  UIMAD.WIDE.U32 UR10, UR38, UR52, URZ ;  /* 0x00000034260a72a5 */ /* 0x000fe4000f8e00ff */
[----:B------:R-:W-:Y:S02]  /*55d0*/  UISETP.NE.AND UP1, UPT, UR43, 0x1, UPT ;  /* 0x000000012b00788c */ /* 0x000fe4000bf25270 */
[----:B------:R-:W-:Y:S01]  /*55e0*/  UISETP.NE.AND UP2, UPT, UR42, 0x1, UPT ;  /* 0x000000012a00788c */ /* 0x000fe2000bf45270 */
[----:B------:R-:W-:Y:S02]  /*55f0*/  UMOV UR4, UR5 ;  /* 0x0000000500047c82 */ /* 0x000fe40008000000 */
[----:B--2---:R-:W-:Y:S03]  /*5600*/  USHF.R.U32.HI UR5, URZ, UR12, UR4 ;  /* 0x0000000cff057299 */ /* 0x004fe60008011604 */
[----:B------:R-:W-:Y:S02]  /*5610*/  UMOV UR4, UR7 ;  /* 0x0000000700047c82 */ /* 0x000fe40008000000 */
[----:B------:R-:W-:Y:S02]  /*5620*/  USHF.R.U32.HI UR7, URZ, UR53, UR4 ;  /* 0x00000035ff077299 */ /* 0x000fe40008011604 */
[----:B------:R-:W-:Y:S02]  /*5630*/  USEL UR4, UR58, UR5, !UP0 ;  /* 0x000000053a047287 */ /* 0x000fe4000c000000 */
[----:B------:R-:W-:Y:S01]  /*5640*/  USEL UR7, UR59, UR7, !UP1 ;  /* 0x000000073b077287 */ /* 0x000fe2000c800000 */
[----:B------:R-:W-:Y:S01]  /*5650*/  UMOV UR5, UR9 ;  /* 0x0000000900057c82 */ /* 0x000fe20008000000 */
[----:B------:R-:W-:Y:S02]  /*5660*/  UIMAD.WIDE.U32 UR8, UR4, UR40, URZ ;  /* 0x00000028040872a5 */ /* 0x000fe4000f8e00ff */
[----:B------:R-:W-:Y:S03]  /*5670*/  USHF.R.U32.HI UR6, URZ, UR12, UR5 ;  /* 0x0000000cff067299 */ /* 0x000fe60008011605 */
[----:B------:R-:W-:Y:S01]  /*5680*/  UMOV UR5, UR11 ;  /* 0x0000000b00057c82 */ /* 0x000fe20008000000 */
[----:B------:R-:W-:Y:S02]  /*5690*/  UIMAD.WIDE.U32 UR10, UR7, UR40, URZ ;  /* 0x00000028070a72a5 */ /* 0x000fe4000f8e00ff */
[----:B------:R-:W-:Y:S02]  /*56a0*/  USHF.R.U32.HI UR12, URZ, UR53, UR5 ;  /* 0x00000035ff0c7299 */ /* 0x000fe40008011605 */
[----:B------:R-:W-:Y:S01]  /*56b0*/  USEL UR6, UR37, UR6, !UP0 ;  /* 0x0000000625067287 */ /* 0x000fe2000c000000 */
[----:B------:R-:W-:Y:S02]  /*56c0*/  UMOV UR5, UR9 ;  /* 0x0000000900057c82 */ /* 0x000fe40008000000 */
[----:B------:R-:W-:Y:S01]  /*56d0*/  UMOV UR10, UR11 ;  /* 0x0000000b000a7c82 */ /* 0x000fe20008000000 */
[----:B------:R-:W-:Y:S02]  /*56e0*/  @UP2 USHF.R.U32.HI UR4, URZ, UR41, UR5 ;  /* 0x00000029ff042299 */ /* 0x000fe40008011605 */
[----:B------:R-:W-:Y:S02]  /*56f0*/  @UP2 USHF.R.U32.HI UR7, URZ, UR41, UR10 ;  /* 0x00000029ff072299 */ /* 0x000fe4000801160a */
[----:B------:R-:W-:Y:S02]  /*5700*/  UIMAD UR4, UR42, UR4, URZ ;  /* 0x000000042a0472a4 */ /* 0x000fe4000f8e02ff */
        /* <DEDUP_REMOVED lines=8> */
[----:B------:R-:W-:Y:S02]  /*5790*/  USEL UR11, UR6, UR4, !UP2 ;  /* 0x00000004060b7287 */ /* 0x000fe4000d000000 */
[----:B------:R-:W-:Y:S02]  /*57a0*/  UIADD3 UR8, UPT, UPT, -UR5, URZ, URZ ;  /* 0x000000ff05087290 */ /* 0x000fe4000fffe1ff */
[----:B------:R-:W-:Y:S01]  /*57b0*/  UIADD3 UR10, UPT, UPT, -UR11, URZ, URZ ;  /* 0x000000ff0b0a7290 */ /* 0x000fe2000fffe1ff */
[----:B------:R-:W-:Y:S01]  /*57c0*/  @!UP0 UMOV UR4, UR9 ;  /* 0x0000000900048c82 */ /* 0x000fe20008000000 */
[----:B------:R-:W-:Y:S02]  /*57d0*/  UIADD3 UR9, UPT, UPT, -UR6, URZ, URZ ;  /* 0x000000ff06097290 */ /* 0x000fe4000fffe1ff */
[----:B------:R-:W-:Y:S02]  /*57e0*/  @!UP0 USHF.R.U32.HI UR4, URZ, UR41, UR4 ;  /* 0x00000029ff048299 */ /* 0x000fe40008011604 */
[----:B------:R-:W-:Y:S02]  /*57f0*/  UIMAD UR10, UR42, UR10, UR6 ;  /* 0x0000000a2a0a72a4 */ /* 0x000fe4000f8e0206 */
[----:B------:R-:W-:Y:S04]  /*5800*/  @!UP0 USEL UR4, UR5, UR4, !UP2 ;  /* 0x0000000405048287 */ /* 0x000fe8000d000000 */
[----:B------:R-:W-:Y:S02]  /*5810*/  @!UP0 UIMAD UR10, UR7, UR10, UR4 ;  /* 0x0000000a070a82a4 */ /* 0x000fe4000f8e0204 */
[----:B------:R-:W-:Y:S02]  /*5820*/  @!UP0 UIADD3 UR11, UPT, UPT, UR11, -UR4, URZ ;  /* 0x800000040b0b8290 */ /* 0x000fe4000fffe0ff */
[----:B------:R-:W-:Y:S02]  /*5830*/  UIMAD UR7, UR43, UR8, UR38 ;  /* 0x000000082b0772a4 */ /* 0x000fe4000f8e0226 */
[----:B------:R-:W-:Y:S02]  /*5840*/  @!UP0 UIMAD UR6, UR11, UR42, UR5 ;  /* 0x0000002a0b0682a4 */ /* 0x000fe4000f8e0205 */
[----:B------:R-:W-:Y:S01]  /*5850*/  UIMAD UR4, UR54, UR9, UR37 ;  /* 0x00000009360472a4 */ /* 0x000fe2000f8e0225 */
[----:B------:R-:W-:Y:S02]  /*5860*/  @!UP0 UMOV UR5, UR10 ;  /* 0x0000000a00058c82 */ /* 0x000fe40008000000 */
[----:B------:R-:W-:Y:S02]  /*5870*/  UIMAD UR38, UR5, UR43, UR7 ;  /* 0x0000002b052672a4 */ /* 0x000fe4000f8e0207 */
[----:B------:R-:W-:Y:S11]  /*5880*/  UIMAD UR37, UR6, UR54, UR4 ;  /* 0x00000036062572a4 */ /* 0x000ff6000f8e0204 */
[----:B------:R-:W-:Y:S01]  /*5890*/  @!UPT UIADD3 URZ, UPT, UPT, URZ, URZ, URZ ;  /* 0x000000fffffff290 */ /* 0x000fe2000fffe0ff */
.L_x_91:
[----:B------:R-:W-:Y:S01]  /*58a0*/  UISETP.NE.AND UP0, UPT, UR39, 0x1, UPT ;  /* 0x000000012700788c */ /* 0x000fe2000bf05270 */
[----:B------:R-:W-:Y:S01]  /*58b0*/  LOP3.LUT P0, RZ, R50, 0x1b0, RZ, 0xc0, !PT ;  /* 0x000001b032ff7812 */ /* 0x000fe2000780c0ff */
[----:B------:R-:W-:Y:S01]  /*58c0*/  USHF.L.U32 UR50, UR16, 0x6, URZ ;  /* 0x0000000610327899 */ /* 0x000fe200080006ff */
[----:B------:R-:W-:Y:S01]  /*58d0*/  BSSY.RECONVERGENT B6, `(.L_x_92) ;  /* 0x0000034000067945 */ /* 0x000fe20003800200 */
[----:B------:R-:W-:Y:S01]  /*58e0*/  USHF.L.U32 UR49, UR20, 0x7, URZ ;  /* 0x0000000714317899 */ /* 0x000fe200080006ff */
[----:B------:R-:W-:Y:S06]  /*58f0*/  IADD3 R52, PT, PT, R52, 0x1, RZ ;  /* 0x0000000134347810 */ /* 0x000fec0007ffe0ff */
[----:B------:R-:W2:Y:S01]  /*5900*/  @!UP0 LDCU.128 UR12, c[0x0][0xb10] ;  /* 0x00016200ff0c87ac */ /* 0x000ea20008000c00 */
[----:B------:R-:W3:Y:S01]  /*5910*/  @!UP0 LDCU UR5, c[0x0][0xb0c] ;  /* 0x00016180ff0587ac */ /* 0x000ee20008000800 */
[----:B------:R-:W4:Y:S01]  /*5920*/  @!UP0 LDCU UR10, c[0x0][0xb20] ;  /* 0x00016400ff0a87ac */ /* 0x000f220008000800 */
[----:B--2---:R-:W-:Y:S02]  /*5930*/  UIMAD.WIDE.U32 UR8, UR38, UR12, URZ ;  /* 0x0000000c260872a5 */ /* 0x004fe4000f8e00ff */
[----:B------:R-:W-:Y:S02]  /*5940*/  UIMAD.WIDE.U32 UR6, UR37, UR15, URZ ;  /* 0x0000000f250672a5 */ /* 0x000fe4000f8e00ff */
[----:B------:R-:W-:Y:S03]  /*5950*/  @!UP0 UISETP.NE.AND UP1, UPT, UR14, 0x1, UPT ;  /* 0x000000010e00888c */ /* 0x000fe6000bf25270 */
[----:B------:R-:W-:Y:S01]  /*5960*/  @!UP0 UMOV UR4, UR9 ;  /* 0x0000000900048c82 */ /* 0x000fe20008000000 */
[----:B---3--:R-:W-:Y:S02]  /*5970*/  @!UP0 UISETP.NE.AND UP2, UPT, UR5, 0x1, UPT ;  /* 0x000000010500888c */ /* 0x008fe4000bf45270 */
[----:B------:R-:W-:Y:S01]  /*5980*/  @!UP0 USHF.R.U32.HI UR4, URZ, UR13, UR4 ;  /* 0x0000000dff048299 */ /* 0x000fe20008011604 */
[----:B------:R-:W-:Y:S02]  /*5990*/  @!UP0 UMOV UR6, UR7 ;  /* 0x0000000700068c82 */ /* 0x000fe40008000000 */
[----:B----4-:R-:W-:Y:S02]  /*59a0*/  @!UP0 USHF.R.U32.HI UR6, URZ, UR10, UR6 ;  /* 0x0000000aff068299 */ /* 0x010fe40008011606 */
[----:B------:R-:W-:Y:S02]  /*59b0*/  @!UP0 USEL UR7, UR38, UR4, !UP2 ;  /* 0x0000000426078287 */ /* 0x000fe4000d000000 */
[----:B------:R-:W-:Y:S04]  /*59c0*/  @!UP0 USEL UR6, UR37, UR6, !UP1 ;  /* 0x0000000625068287 */ /* 0x000fe8000c800000 */
[----:B------:R-:W-:Y:S02]  /*59d0*/  @!UP0 UIADD3 UR4, UPT, UPT, -UR7, UR6, URZ ;  /* 0x0000000607048290 */ /* 0x000fe4000fffe1ff */
[----:B------:R-:W-:Y:S02]  /*59e0*/  @!UP0 UIADD3 UR6, UPT, UPT, UR7, -UR6, URZ ;  /* 0x8000000607068290 */ /* 0x000fe4000fffe0ff */
[----:B------:R-:W-:Y:S02]  /*59f0*/  @!UP0 UIMAD UR38, UR4, UR5, UR38 ;  /* 0x00000005042682a4 */ /* 0x000fe4000f8e0226 */
[----:B------:R-:W-:Y:S01]  /*5a00*/  @!UP0 UIMAD UR37, UR6, UR14, UR37 ;  /* 0x0000000e062582a4 */ /* 0x000fe2000f8e0225 */
[----:B------:R-:W-:Y:S11]  /*5a10*/  @!P0 BRA `(.L_x_93) ;  /* 0x00000000007c8947 */ /* 0x000ff60003800000 */
[----:B------:R-:W2:Y:S01]  /*5a20*/  LDCU.64 UR8, c[0x4][0x80] ;  /* 0x01001000ff0877ac */ /* 0x000ea20008000a00 */
[----:B------:R-:W-:Y:S01]  /*5a30*/  MOV R2, 0x0 ;  /* 0x0000000000027802 */ /* 0x000fe20000000f00 */
[----:B------:R-:W-:Y:S02]  /*5a40*/  HFMA2 R12, -RZ, RZ, 0, 5.9604644775390625e-08 ;  /* 0x00000001ff0c7431 */ /* 0x000fe400000001ff */
[----:B------:R-:W-:Y:S01]  /*5a50*/  IMAD.MOV.U32 R8, RZ, RZ, 0x70 ;  /* 0x00000070ff087424 */ /* 0x000fe200078e00ff */
[----:B------:R3:W4:Y:S01]  /*5a60*/  LDC.64 R14, c[0x4][R2] ;  /* 0x01000000020e7b82 */ /* 0x0007220000000a00 */
[----:B------:R-:W1:Y:S01]  /*5a70*/  LDCU.64 UR6, c[0x4][0x88] ;  /* 0x01001100ff0677ac */ /* 0x000e620008000a00 */
[----:B------:R-:W-:Y:S01]  /*5a80*/  IMAD.MOV.U32 R13, RZ, RZ, RZ ;  /* 0x000000ffff0d7224 */ /* 0x000fe200078e00ff */
[----:B------:R-:W1:Y:S01]  /*5a90*/  LDCU.64 UR4, c[0x4][0x8] ;  /* 0x01000100ff0477ac */ /* 0x000e620008000a00 */
[----:B--2---:R-:W-:Y:S01]  /*5aa0*/  MOV R5, UR9 ;  /* 0x0000000900057c02 */ /* 0x004fe20008000f00 */
[----:B------:R-:W-:Y:S01]  /*5ab0*/  IMAD.U32 R4, RZ, RZ, UR8 ;  /* 0x00000008ff047e24 */ /* 0x000fe2000f8e00ff */
[----:B-1----:R-:W-:Y:S01]  /*5ac0*/  MOV R7, UR7 ;  /* 0x0000000700077c02 */ /* 0x002fe20008000f00 */
[----:B------:R-:W-:Y:S01]  /*5ad0*/  IMAD.U32 R6, RZ, RZ, UR6 ;  /* 0x00000006ff067e24 */ /* 0x000fe2000f8e00ff */
[----:B------:R-:W-:Y:S01]  /*5ae0*/  MOV R11, UR5 ;  /* 0x00000005000b7c02 */ /* 0x000fe20008000f00 */
[----:B------:R-:W-:Y:S02]  /*5af0*/  IMAD.U32 R10, RZ, RZ, UR4 ;  /* 0x00000004ff0a7e24 */ /* 0x000fe4000f8e00ff */
[----:B------:R-:W-:Y:S07]  /*5b00*/  LEPC R20, `(.L_x_94) ;  /* 0x000000001014794e */ /* 0x000fee0000000000 */
[----:B---345:R-:W-:Y:S05]  /*5b10*/  CALL.ABS.NOINC R14 ;  /* 0x000000000e007343 */ /* 0x038fea0003c00000 */
.L_x_94:
[----:B------:R-:W1:Y:S01]  /*5b20*/  LDCU.64 UR8, c[0x4][0x80] ;  /* 0x01001000ff0877ac */ /* 0x000e620008000a00 */
[----:B------:R-:W2:Y:S01]  /*5b30*/  LDC.64 R2, c[0x4][R2] ;  /* 0x0100000002027b82 */ /* 0x000ea20000000a00 */
[----:B------:R-:W-:Y:S02]  /*5b40*/  HFMA2 R12, -RZ, RZ, 0, 5.9604644775390625e-08 ;  /* 0x00000001ff0c7431 */ /* 0x000fe400000001ff */
[----:B------:R-:W-:Y:S02]  /*5b50*/  IMAD.MOV.U32 R8, RZ, RZ, 0x70 ;  /* 0x00000070ff087424 */ /* 0x000fe400078e00ff */
[----:B------:R-:W-:Y:S01]  /*5b60*/  IMAD.MOV.U32 R13, RZ, RZ, RZ ;  /* 0x000000ffff0d7224 */ /* 0x000fe200078e00ff */
[----:B------:R-:W3:Y:S01]  /*5b70*/  LDCU.64 UR6, c[0x4][0x88] ;  /* 0x01001100ff0677ac */ /* 0x000ee20008000a00 */
[----:B------:R-:W4:Y:S01]  /*5b80*/  LDCU.64 UR4, c[0x4][0x8] ;  /* 0x01000100ff0477ac */ /* 0x000f220008000a00 */
[----:B-1----:R-:W-:Y:S02]  /*5b90*/  MOV R4, UR8 ;  /* 0x0000000800047c02 */ /* 0x002fe40008000f00 */
[----:B------:R-:W-:Y:S02]  /*5ba0*/  MOV R5, UR9 ;  /* 0x0000000900057c02 */ /* 0x000fe40008000f00 */
[----:B---3--:R-:W-:Y:S01]  /*5bb0*/  MOV R7, UR7 ;  /* 0x0000000700077c02 */ /* 0x008fe20008000f00 */
[----:B------:R-:W-:Y:S01]  /*5bc0*/  IMAD.U32 R6, RZ, RZ, UR6 ;  /* 0x00000006ff067e24 */ /* 0x000fe2000f8e00ff */
[----:B----4-:R-:W-:Y:S01]  /*5bd0*/  MOV R11, UR5 ;  /* 0x00000005000b7c02 */ /* 0x010fe20008000f00 */
[----:B------:R-:W-:Y:S02]  /*5be0*/  IMAD.U32 R10, RZ, RZ, UR4 ;  /* 0x00000004ff0a7e24 */ /* 0x000fe4000f8e00ff */
[----:B------:R-:W-:Y:S07]  /*5bf0*/  LEPC R20, `(.L_x_93) ;  /* 0x000000001014794e */ /* 0x000fee0000000000 */
[----:B--2---:R-:W-:Y:S05]  /*5c00*/  CALL.ABS.NOINC R2 ;  /* 0x0000000002007343 */ /* 0x004fea0003c00000 */
.L_x_93:
[----:B------:R-:W-:Y:S05]  /*5c10*/  BSYNC.RECONVERGENT B6 ;  /* 0x0000000000067941 */ /* 0x000fea0003800200 */
.L_x_92:
[----:B------:R-:W-:Y:S01]  /*5c20*/  R2UR UR4, R49 ;  /* 0x00000000310472ca */ /* 0x000fe200000e0000 */
[----:B------:R-:W-:Y:S01]  /*5c30*/  UISETP.NE.U32.AND UP0, UPT, UR62, URZ, UPT ;  /* 0x000000ff3e00728c */ /* 0x000fe2000bf05070 */
[----:B------:R-:W-:Y:S02]  /*5c40*/  ISETP.NE.U32.AND P4, PT, R42, RZ, PT ;  /* 0x000000ff2a00720c */ /* 0x000fe40003f85070 */
[----:B------:R-:W-:Y:S01]  /*5c50*/  ISETP.NE.U32.AND P2, PT, RZ, UR56, PT ;  /* 0x00000038ff007c0c */ /* 0x000fe2000bf45070 */
[----:B------:R-:W-:Y:S01]  /*5c60*/  UISETP.NE.AND.EX UP1, UPT, UR63, URZ, UPT, UP0 ;  /* 0x000000ff3f00728c */ /* 0x000fe2000bf25300 */
[----:B------:R-:W-:Y:S01]  /*5c70*/  ISETP.NE.AND.EX P4, PT, R43, RZ, PT, P4 ;  /* 0x000000ff2b00720c */ /* 0x000fe20003f85340 */
[----:B------:R-:W-:Y:S01]  /*5c80*/  UPLOP3.LUT UP0, UPT, UPT, UPT, UPT, 0x40, 0x4 ;  /* 0x000000000004789c */ /* 0x000fe20003f0e870 */
[----:B------:R-:W-:Y:S05]  /*5c90*/  ISETP.NE.AND.EX P2, PT, RZ, UR57, PT, P2 ;  /* 0x00000039ff007c0c */ /* 0x000fea000bf45320 */
[----:B------:R-:W-:Y:S06]  /*5ca0*/  UISETP.NE.AND UP2, UPT, UR4, URZ, UPT ;  /* 0x000000ff0400728c */ /* 0x000fec000bf45270 */
[----:B------:R-:W-:Y:S05]  /*5cb0*/  PLOP3.LUT P1, PT, PT, PT, UP2, 0x80, 0x8 ;  /* 0x000000000008781c */ /* 0x000fea0003f2f028 */
[----:B------:R-:W-:Y:S06]  /*5cc0*/  @UP2 UPLOP3.LUT UP0, UPT, UPT, UPT, UP1, 0x80, 0x8 ;  /* 0x000000000008289c */ /* 0x000fec0003f0f010 */
[----:B------:R-:W-:Y:S01]  /*5cd0*/  PLOP3.LUT P0, PT, PT, PT, UP0, 0x80, 0x8 ;  /* 0x000000000008781c */ /* 0x000fe20003f0f008 */
[----:B------:R-:W-:Y:S01]  /*5ce0*/  @!UPT UIADD3 URZ, UPT, UPT, URZ, URZ, URZ ;  /* 0x000000fffffff290 */ /* 0x000fe2000fffe0ff */
[----:B------:R-:W-:Y:S11]  /*5cf0*/  BRA.U !UP1, `(.L_x_95) ;  /* 0x00000001093c7547 */ /* 0x000ff6000b800000 */
[----:B------:R-:W-:Y:S01]  /*5d00*/  UISETP.NE.U32.AND UP0, UPT, UR56, URZ, UPT ;  /* 0x000000ff3800728c */ /* 0x000fe2000bf05070 */
[----:B-1----:R-:W-:Y:S01]  /*5d10*/  HFMA2 R0, -RZ, RZ, 0, 5.9604644775390625e-08 ;  /* 0x00000001ff007431 */ /* 0x002fe200000001ff */
[----:B------:R-:W1:Y:S01]  /*5d20*/  LDCU.64 UR8, c[0x0][0x358] ;  /* 0x00006b00ff0877ac */ /* 0x000e620008000a00 */
[----:B------:R-:W-:Y:S01]  /*5d30*/  IMAD.MOV.U32 R45, RZ, RZ, 0x1 ;  /* 0x00000001ff2d7424 */ /* 0x000fe200078e00ff */
[----:B------:R-:W-:Y:S06]  /*5d40*/  UISETP.NE.AND.EX UP0, UPT, UR57, URZ, UPT, UP0 ;  /* 0x000000ff3900728c */ /* 0x000fec000bf05300 */
[----:B------:R-:W-:Y:S05]  /*5d50*/  PLOP3.LUT P3, PT, PT, PT, UP0, 0x80, 0x8 ;  /* 0x000000000008781c */ /* 0x000fea0003f6f008 */
[----:B------:R-:W2:Y:S01]  /*5d60*/  @UP0 LDCU.64 UR4, c[0x0][0x888] ;  /* 0x00011100ff0407ac */ /* 0x000ea20008000a00 */
[----:B------:R-:W-:Y:S07]  /*5d70*/  @UP0 UIMAD UR6, UR36, UR62, URZ ;  /* 0x0000003e240602a4 */ /* 0x000fee000f8e02ff */
[----:B------:R-:W-:Y:S01]  /*5d80*/  @!P3 PRMT R45, R0, 0x7610, R45 ;  /* 0x00007610002db816 */ /* 0x000fe2000000002d */
[----:B--2---:R-:W-:Y:S06]  /*5d90*/  @UP0 UIMAD.WIDE UR4, UR6, 0x4, UR4 ;  /* 0x00000004060408a5 */ /* 0x004fec000f8e0204 */
[----:B------:R-:W-:Y:S01]  /*5da0*/  IMAD.U32 R2, RZ, RZ, UR4 ;  /* 0x00000004ff027e24 */ /* 0x000fe2000f8e00ff */
[----:B------:R-:W-:Y:S04]  /*5db0*/  MOV R3, UR5 ;  /* 0x0000000500037c02 */ /* 0x000fe80008000f00 */
[----:B------:R-:W2:Y:S01]  /*5dc0*/  @!UP0 LDCU UR4, c[0x0][0x880] ;  /* 0x00011000ff0487ac */ /* 0x000ea20008000800 */
[----:B-1---5:R3:W5:Y:S02]  /*5dd0*/  @P3 LDG.E R27, desc[UR8][R2.64] ;  /* 0x00000008021b3981 */ /* 0x022764000c1e1900 */
[----:B--23--:R-:W-:Y:S02]  /*5de0*/  @!P3 IMAD.U32 R27, RZ, RZ, UR4 ;  /* 0x00000004ff1bbe24 */ /* 0x00cfe4000f8e00ff */
.L_x_95:
[----:B------:R-:W-:Y:S05]  /*5df0*/  @!P4 BRA `(.L_x_96) ;  /* 0x000000000024c947 */ /* 0x000fea0003800000 */
[----:B------:R-:W-:Y:S01]  /*5e00*/  ISETP.NE.U32.AND P3, PT, R40, RZ, PT ;  /* 0x000000ff2800720c */ /* 0x000fe20003f65070 */
[----:B------:R-:W2:Y:S03]  /*5e10*/  LDCU.64 UR4, c[0x0][0x358] ;  /* 0x00006b00ff0477ac */ /* 0x000ea60008000a00 */
[----:B------:R-:W-:Y:S11]  /*5e20*/  ISETP.NE.AND.EX P3, PT, R41, RZ, PT, P3 ;  /* 0x000000ff2900720c */ /* 0x000ff60003f65330 */
[----:B------:R-:W-:Y:S02]  /*5e30*/  @!UPT UIADD3 URZ, UPT, UPT, URZ, URZ, URZ ;  /* 0x000000fffffff290 */ /* 0x000fe4000fffe0ff */
[----:B------:R-:W3:Y:S01]  /*5e40*/  @P3 LDC.64 R2, c[0x0][0x8a8] ;  /* 0x00022a00ff023b82 */ /* 0x000ee20000000a00 */
[----:B-1----:R-:W-:Y:S04]  /*5e50*/  @P3 IMAD R0, R42, UR36, RZ ;  /* 0x000000242a003c24 */ /* 0x002fe8000f8e02ff */
[----:B---3--:R-:W-:Y:S05]  /*5e60*/  @P3 IMAD.WIDE R2, R0, 0x4, R2 ;  /* 0x0000000400023825 */ /* 0x008fea00078e0202 */
[----:B--2--5:R2:W5:Y:S02]  /*5e70*/  @P3 LDG.E R24, desc[UR4][R2.64] ;  /* 0x0000000402183981 */ /* 0x024564000c1e1900 */
[----:B--2---:R-:W3:Y:S02]  /*5e80*/  @!P3 LDC R24, c[0x0][0x8a0] ;  /* 0x00022800ff18bb82 */ /* 0x004ee40000000800 */
.L_x_96:
[----:B-----5:R-:W-:Y:S01]  /*5e90*/  FSETP.NEU.AND P3, PT, R27, RZ, PT ;  /* 0x000000ff1b00720b */ /* 0x020fe20003f6d000 */
[----:B------:R-:W-:Y:S01]  /*5ea0*/  IMAD.SHL.U32 R62, R44, 0x2, RZ ;  /* 0x000000022c3e7824 */ /* 0x000fe200078e00ff */
[----:B------:R-:W-:Y:S01]  /*5eb0*/  SEL R4, RZ, 0xffffffff, P2 ;  /* 0xffffffffff047807 */ /* 0x000fe20001000000 */
[----:B------:R-:W-:Y:S01]  /*5ec0*/  BSSY B1, `(.L_x_97) ;  /* 0x0000036000017945 */ /* 0x000fe20003800000 */
[----:B------:R-:W-:Y:S01]  /*5ed0*/  @P1 LOP3.LUT P2, RZ, R45, 0xff, RZ, 0xc0, !PT ;  /* 0x000000ff2dff1812 */ /* 0x000fe2000784c0ff */
[----:B------:R-:W-:Y:S01]  /*5ee0*/  VIADD R60, R62, UR44 ;  /* 0x0000002c3e3c7c36 */ /* 0x000fe20008000000 */
[----:B-1----:R-:W-:Y:S01]  /*5ef0*/  @P1 SEL R0, RZ, 0xffffffff, P3 ;  /* 0xffffffffff001807 */ /* 0x002fe20001800000 */
[----:B------:R-:W-:Y:S01]  /*5f00*/  IMAD.MOV.U32 R63, RZ, RZ, 0x1 ;  /* 0x00000001ff3f7424 */ /* 0x000fe200078e00ff */
[----:B------:R-:W-:Y:S01]  /*5f10*/  LOP3.LUT R55, R55, 0x1, RZ, 0x3c, !PT ;  /* 0x0000000137377812 */ /* 0x000fe200078e3cff */
[----:B------:R-:W-:Y:S01]  /*5f20*/  IMAD.MOV.U32 R61, RZ, RZ, RZ ;  /* 0x000000ffff3d7224 */ /* 0x000fe200078e00ff */
[----:B------:R-:W-:Y:S02]  /*5f30*/  @P0 SEL R0, R4, R0, !P2 ;  /* 0x0000000004000207 */ /* 0x000fe40005000000 */
[----:B------:R-:W-:Y:S02]  /*5f40*/  CS2R R38, SRZ ;  /* 0x0000000000267805 */ /* 0x000fe4000001ff00 */
[----:B------:R-:W-:Y:S02]  /*5f50*/  LEA R26, R22, UR44, 0x3 ;  /* 0x0000002c161a7c11 */ /* 0x000fe4000f8e18ff */
[----:B------:R-:W-:Y:S02]  /*5f60*/  CS2R R36, SRZ ;  /* 0x0000000000247805 */ /* 0x000fe4000001ff00 */
[----:B------:R-:W-:Y:S02]  /*5f70*/  @P1 LOP3.LUT R0, R0, 0x1, RZ, 0xc0, !PT ;  /* 0x0000000100001812 */ /* 0x000fe400078ec0ff */
[----:B------:R-:W-:Y:S02]  /*5f80*/  CS2R R30, SRZ ;  /* 0x00000000001e7805 */ /* 0x000fe4000001ff00 */
[----:B------:R-:W-:Y:S02]  /*5f90*/  SHF.L.U32 R2, R54, 0x1f, RZ ;  /* 0x0000001f36027819 */ /* 0x000fe400000006ff */
[----:B------:R-:W-:Y:S02]  /*5fa0*/  CS2R R28, SRZ ;  /* 0x00000000001c7805 */ /* 0x000fe4000001ff00 */
[----:B------:R-:W-:Y:S01]  /*5fb0*/  ISETP.NE.U32.OR P5, PT, R0, 0x1, !P1 ;  /* 0x000000010000780c */ /* 0x000fe20004fa5470 */
[----:B------:R-:W-:Y:S01]  /*5fc0*/  IMAD.IADD R59, R56, 0x1, R60 ;  /* 0x00000001383b7824 */ /* 0x000fe200078e023c */
[----:B------:R-:W-:Y:S02]  /*5fd0*/  PLOP3.LUT P2, PT, PT, PT, UP1, 0x80, 0x8 ;  /* 0x000000000008781c */ /* 0x000fe40003f4f018 */
[----:B------:R-:W-:Y:S02]  /*5fe0*/  LEA.HI R25, R22, R22, RZ, 0x1 ;  /* 0x0000001616197211 */ /* 0x000fe400078f08ff */
[----:B------:R-:W-:Y:S02]  /*5ff0*/  LOP3.LUT P4, R51, R45, 0xff, RZ, 0xc0, !PT ;  /* 0x000000ff2d337812 */ /* 0x000fe4000788c0ff */
[----:B------:R-:W-:Y:S02]  /*6000*/  SEL R3, RZ, 0xffffffff, P3 ;  /* 0xffffffffff037807 */ /* 0x000fe40001800000 */
[----:B------:R-:W-:Y:S03]  /*6010*/  P2R R58, PR, RZ, 0x20 ;  /* 0x00000020ff3a7803 */ /* 0x000fe60000000000 */
[----:B------:R-:W-:Y:S02]  /*6020*/  @P5 SHF.L.U32 R0, R55, 0x1f, RZ ;  /* 0x0000001f37005819 */ /* 0x000fe400000006ff */
[----:B------:R-:W-:Y:S02]  /*6030*/  @P2 SEL R3, R4, R3, !P4 ;  /* 0x0000000304032207 */ /* 0x000fe40006000000 */
[----:B------:R1:W2:Y:S02]  /*6040*/  @P5 SYNCS.PHASECHK.TRANS64.TRYWAIT P1, [UR44+0x40], R0 ;  /* 0x00004000ff0055a7 */ /* 0x0002a4000802112c */
[----:B------:R-:W-:Y:S04]  /*6050*/  LOP3.LUT R3, R3, 0x1, RZ, 0xc0, !PT ;  /* 0x0000000103037812 */ /* 0x000fe800078ec0ff */
[----:B------:R-:W-:Y:S04]  /*6060*/  ISETP.NE.U32.AND P2, PT, R3, 0x1, PT ;  /* 0x000000010300780c */ /* 0x000fe80003f45070 */
[----:B------:R-:W-:Y:S01]  /*6070*/  P2R R64, PR, RZ, 0x4 ;  /* 0x00000004ff407803 */ /* 0x000fe20000000000 */
[----:B------:R4:W3:Y:S01]  /*6080*/  SYNCS.PHASECHK.TRANS64.TRYWAIT P0, [R26+URZ+0xb0], R2 ;  /* 0x0000b0021a0075a7 */ /* 0x0008e200080011ff */
[C---:B-1----:R-:W-:Y:S01]  /*6090*/  IMAD.SHL.U32 R0, R25.reuse, 0x40, RZ ;  /* 0x0000004019007824 */ /* 0x042fe200078e00ff */
[----:B------:R-:W-:Y:S04]  /*60a0*/  LOP3.LUT R25, R25, 0xffe, RZ, 0xc0, !PT ;  /* 0x00000ffe19197812 */ /* 0x000fe800078ec0ff */
[----:B------:R-:W-:Y:S01]  /*60b0*/  LOP3.LUT R0, R0, 0xffffff80, RZ, 0xc0, !PT ;  /* 0xffffff8000007812 */ /* 0x000fe200078ec0ff */
[----:B------:R-:W-:Y:S04]  /*60c0*/  IMAD.IADD R25, R22, 0x1, -R25 ;  /* 0x0000000116197824 */ /* 0x000fe800078e0a19 */
[----:B------:R-:W-:Y:S04]  /*60d0*/  IMAD.IADD R0, R23, 0x1, R0 ;  /* 0x0000000117007824 */ /* 0x000fe800078e0200 */
[----:B------:R-:W-:Y:S01]  /*60e0*/  IMAD R25, R25, 0x100000, R0 ;  /* 0x0010000019197824 */ /* 0x000fe200078e0200 */
[----:B--2---:R-:W-:Y:S01]  /*60f0*/  @P5 SEL R63, RZ, 0x1, !P1 ;  /* 0x00000001ff3f5807 */ /* 0x004fe20004800000 */
[----:B----4-:R-:W-:Y:S06]  /*6100*/  @!P5 BRA `(.L_x_98) ;  /* 0x000000000044d947 */ /* 0x010fec0003800000 */
[----:B------:R-:W-:Y:S01]  /*6110*/  IMAD.MOV.U32 R38, RZ, RZ, RZ ;  /* 0x000000ffff267224 */ /* 0x000fe200078e00ff */
[----:B------:R-:W-:Y:S01]  /*6120*/  ISETP.NE.AND P1, PT, R63, RZ, PT ;  /* 0x000000ff3f00720c */ /* 0x000fe20003f25270 */
[----:B------:R-:W-:Y:S01]  /*6130*/  BSSY B0, `(.L_x_99) ;  /* 0x0000008000007945 */ /* 0x000fe20003800000 */
[----:B------:R-:W-:Y:S02]  /*6140*/  CS2R R30, SRZ ;  /* 0x00000000001e7805 */ /* 0x000fe4000001ff00 */
[----:B------:R-:W-:Y:S02]  /*6150*/  CS2R R28, SRZ ;  /* 0x00000000001c7805 */ /* 0x000fe4000001ff00 */
[----:B------:R-:W-:Y:S07]  /*6160*/  CS2R R36, SRZ ;  /* 0x0000000000247805 */ /* 0x000fee000001ff00 */
[----:B------:R-:W-:Y:S05]  /*6170*/  @P1 BRA `(.L_x_100) ;  /* 0x00000000000c1947 */ /* 0x000fea0003800000 */
[----:B------:R-:W-:Y:S04]  /*6180*/  SHF.L.U32 R3, R55, 0x1f, RZ ;  /* 0x0000001f37037819 */ /* 0x000fe800000006ff */
[----:B------:R-:W1:Y:S02]  /*6190*/  SYNCS.PHASECHK.TRANS64.TRYWAIT P1, [UR44+0x40], R3 ;  /* 0x00004003ff0075a7 */ /* 0x000e64000802112c */
[----:B-1----:R-:W-:Y:S05]  /*61a0*/  @!P1 BRA `(.L_x_101) ;  /* 0x0000002c00b49947 */ /* 0x002fea0003800000 */
.L_x_100:
[----:B------:R-:W-:Y:S05]  /*61b0*/  BSYNC B0 ;  /* 0x0000000000007941 */ /* 0x000fea0003800000 */
.L_x_99:
[----:B------:R-:W-:Y:S01]  /*61c0*/  ISETP.NE.AND P1, PT, R64, RZ, PT ;  /* 0x000000ff4000720c */ /* 0x000fe20003f25270 */
[----:B------:R-:W-:Y:S11]  /*61d0*/  HFMA2 R61, -RZ, RZ, 0, 5.9604644775390625e-08 ;  /* 0x00000001ff3d7431 */ /* 0x000ff600000001ff */
[----:B------:R-:W-:Y:S01]  /*61e0*/  @!UPT UIADD3 URZ, UPT, UPT, URZ, URZ, URZ ;  /* 0x000000fffffff290 */ /* 0x000fe2000fffe0ff */
[----:B------:R-:W-:Y:S05]  /*61f0*/  @P1 WARPSYNC.ALL ;  /* 0x0000000000001948 */ /* 0x000fea0003800000 */
[----:B------:R2:W4:Y:S04]  /*6200*/  @P1 LDSM.16.M88.4 R28, [R62+UR44+0x200] ;  /* 0x0002002c3e1c183b */ /* 0x0005280008000200 */
[----:B------:R2:W1:Y:S02]  /*6210*/  @P1 LDSM.16.M88.4 R36, [R59+0x200] ;  /* 0x000200003b24183b */ /* 0x0004640000000200 */
.L_x_98:
[----:B------:R-:W-:Y:S05]  /*6220*/  BSYNC B1 ;  /* 0x0000000000017941 */ /* 0x000fea0003800000 */
.L_x_97:
[----:B-1----:R-:W-:Y:S04]  /*6230*/  SHF.R.U32.HI R0, RZ, 0x15, R25 ;  /* 0x00000015ff007819 */ /* 0x002fe80000011619 */
[----:B------:R-:W-:Y:S01]  /*6240*/  LOP3.LUT P1, RZ, R0, 0x3, R46, 0x48, !PT ;  /* 0x0000000300ff7812 */ /* 0x000fe2000782482e */
[----:B------:R-:W-:Y:S01]  /*6250*/  @!UPT UIADD3 URZ, UPT, UPT, URZ, URZ, URZ ;  /* 0x000000fffffff290 */ /* 0x000fe2000fffe0ff */
[----:B---3--:R-:W-:Y:S11]  /*6260*/  @P0 BRA `(.L_x_102) ;  /* 0x0000000000080947 */ /* 0x008ff60003800000 */
[----:B------:R-:W1:Y:S02]  /*6270*/  SYNCS.PHASECHK.TRANS64.TRYWAIT P0, [R26+URZ+0xb0], R2 ;  /* 0x0000b0021a0075a7 */ /* 0x000e6400080011ff */
[----:B-1----:R-:W-:Y:S05]  /*6280*/  @!P0 BRA `(.L_x_103) ;  /* 0x0000002c00948947 */ /* 0x002fea0003800000 */
.L_x_102:
[----:B------:R-:W-:Y:S05]  /*6290*/  @!P1 BRA `(.L_x_104) ;  /* 0x0000000000409947 */ /* 0x000fea0003800000 */
[----:B------:R-:W3:Y:S01]  /*62a0*/  LDCU.64 UR8, c[0x4][0x70] ;  /* 0x01000e00ff0877ac */ /* 0x000ee20008000a00 */
[----:B------:R-:W-:Y:S01]  /*62b0*/  MOV R3, 0x0 ;  /* 0x0000000000037802 */ /* 0x000fe20000000f00 */
[----:B------:R-:W-:Y:S02]  /*62c0*/  HFMA2 R12, -RZ, RZ, 0, 5.9604644775390625e-08 ;  /* 0x00000001ff0c7431 */ /* 0x000fe400000001ff */
[----:B------:R-:W-:Y:S02]  /*62d0*/  IMAD.MOV.U32 R8, RZ, RZ, 0x192 ;  /* 0x00000192ff087424 */ /* 0x000fe400078e00ff */
[----:B------:R-:W-:Y:S01]  /*62e0*/  IMAD.MOV.U32 R13, RZ, RZ, RZ ;  /* 0x000000ffff0d7224 */ /* 0x000fe200078e00ff */
[----:B------:R-:W5:Y:S01]  /*62f0*/  LDCU.64 UR6, c[0x4][0x78] ;  /* 0x01000f00ff0677ac */ /* 0x000f620008000a00 */
[----:B-1----:R-:W1:Y:S01]  /*6300*/  LDC.64 R2, c[0x4][R3] ;  /* 0x0100000003027b82 */ /* 0x002e620000000a00 */
[----:B------:R-:W2:Y:S01]  /*6310*/  LDCU.64 UR4, c[0x4][0x10] ;  /* 0x01000200ff0477ac */ /* 0x000ea20008000a00 */
[----:B---3--:R-:W-:Y:S01]  /*6320*/  MOV R5, UR9 ;  /* 0x0000000900057c02 */ /* 0x008fe20008000f00 */
[----:B------:R-:W-:Y:S01]  /*6330*/  IMAD.U32 R4, RZ, RZ, UR8 ;  /* 0x00000008ff047e24 */ /* 0x000fe2000f8e00ff */
[----:B-----5:R-:W-:Y:S01]  /*6340*/  MOV R7, UR7 ;  /* 0x0000000700077c02 */ /* 0x020fe20008000f00 */
[----:B------:R-:W-:Y:S01]  /*6350*/  IMAD.U32 R6, RZ, RZ, UR6 ;  /* 0x00000006ff067e24 */ /* 0x000fe2000f8e00ff */
[----:B--2---:R-:W-:Y:S01]  /*6360*/  MOV R11, UR5 ;  /* 0x00000005000b7c02 */ /* 0x004fe20008000f00 */
[----:B------:R-:W-:Y:S02]  /*6370*/  IMAD.U32 R10, RZ, RZ, UR4 ;  /* 0x00000004ff0a7e24 */ /* 0x000fe4000f8e00ff */
[----:B------:R-:W-:Y:S07]  /*6380*/  LEPC R20, `(.L_x_104) ;  /* 0x000000001014794e */ /* 0x000fee0000000000 */
[----:B-1--4-:R-:W-:Y:S05]  /*6390*/  CALL.ABS.NOINC R2 ;  /* 0x0000000002007343 */ /* 0x012fea0003c00000 */
.L_x_104:
[----:B----4-:R-:W-:Y:S01]  /*63a0*/  SHF.L.U32 R3, R28, 0x10, RZ ;  /* 0x000000101c037819 */ /* 0x010fe200000006ff */
[----:B------:R-:W-:Y:S05]  /*63b0*/  WARPSYNC.ALL ;  /* 0x0000000000007948 */ /* 0x000fea0003800000 */
[----:B------:R-:W-:Y:S01]  /*63c0*/  R2UR UR4, R25 ;  /* 0x00000000190472ca */ /* 0x000fe200000e0000 */
[----:B------:R-:W-:Y:S01]  /*63d0*/  BSSY.RECONVERGENT B0, `(.L_x_105) ;  /* 0x000004e000007945 */ /* 0x000fe20003800200 */
[C---:B------:R-:W-:Y:S02]  /*63e0*/  SHF.L.U32 R20, R29.reuse, 0x10, RZ ;  /* 0x000000101d147819 */ /* 0x040fe400000006ff */
[----:B------:R-:W-:Y:S02]  /*63f0*/  LOP3.LUT R21, R29, 0xffff0000, RZ, 0xc0, !PT ;  /* 0xffff00001d157812 */ /* 0x000fe400078ec0ff */
[----:B------:R-:W-:Y:S07]  /*6400*/  ISETP.NE.AND P0, PT, R57, RZ, PT ;  /* 0x000000ff3900720c */ /* 0x000fee0003f05270 */
[----:B------:R-:W3:Y:S02]  /*6410*/  LDTM.16dp256bit.x4 R4, tmem[UR4] ;  /* 0x00000004000479ee */ /* 0x000ee40008120000 */
[----:B---3--:R-:W-:Y:S01]  /*6420*/  FMUL R0, R24, R4 ;  /* 0x0000000418007220 */ /* 0x008fe20000400000 */
[----:B------:R-:W-:Y:S01]  /*6430*/  LOP3.LUT R4, R28, 0xffff0000, RZ, 0xc0, !PT ;  /* 0xffff00001c047812 */ /* 0x000fe200078ec0ff */
[C---:B-1----:R-:W-:Y:S01]  /*6440*/  FMUL R2, R24.reuse, R5 ;  /* 0x0000000518027220 */ /* 0x042fe20000400000 */
[C---:B------:R-:W-:Y:S01]  /*6450*/  FMUL R7, R24.reuse, R7 ;  /* 0x0000000718077220 */ /* 0x040fe20000400000 */
[C---:B------:R-:W-:Y:S01]  /*6460*/  FFMA R0, R27.reuse, R3, R0 ;  /* 0x000000031b007223 */ /* 0x040fe20000000000 */
[C---:B------:R-:W-:Y:S01]  /*6470*/  FMUL R3, R24.reuse, R6 ;  /* 0x0000000618037220 */ /* 0x040fe20000400000 */
[C---:B------:R-:W-:Y:S01]  /*6480*/  FFMA R2, R27.reuse, R4, R2 ;  /* 0x000000041b027223 */ /* 0x040fe20000000002 */
[C---:B------:R-:W-:Y:S01]  /*6490*/  FMUL R4, R24.reuse, R8 ;  /* 0x0000000818047220 */ /* 0x040fe20000400000 */
[C---:B------:R-:W-:Y:S01]  /*64a0*/  FMUL R8, R24.reuse, R12 ;  /* 0x0000000c18087220 */ /* 0x040fe20000400000 */
[----:B------:R-:W-:Y:S01]  /*64b0*/  FMUL R12, R24, R16 ;  /* 0x00000010180c7220 */ /* 0x000fe20000400000 */
[----:B------:R-:W-:Y:S01]  /*64c0*/  SHF.L.U32 R16, R30, 0x10, RZ ;  /* 0x000000101e107819 */ /* 0x000fe200000006ff */
[C---:B------:R-:W-:Y:S01]  /*64d0*/  FFMA R3, R27.reuse, R20, R3 ;  /* 0x000000141b037223 */ /* 0x040fe20000000003 */
[----:B------:R-:W-:Y:S01]  /*64e0*/  F2FP.BF16.F32.PACK_AB R32, R2, R0 ;  /* 0x000000000220723e */ /* 0x000fe200000010ff */
[C---:B------:R-:W-:Y:S01]  /*64f0*/  FFMA R7, R27.reuse, R21, R7 ;  /* 0x000000151b077223 */ /* 0x040fe20000000007 */
[----:B------:R-:W-:Y:S01]  /*6500*/  LOP3.LUT R0, R30, 0xffff0000, RZ, 0xc0, !PT ;  /* 0xffff00001e007812 */ /* 0x000fe200078ec0ff */
[----:B------:R-:W-:Y:S01]  /*6510*/  FFMA R4, R27, R16, R4 ;  /* 0x000000101b047223 */ /* 0x000fe20000000004 */
[C---:B------:R-:W-:Y:S01]  /*6520*/  SHF.L.U32 R2, R31.reuse, 0x10, RZ ;  /* 0x000000101f027819 */ /* 0x040fe200000006ff */
[C---:B------:R-:W-:Y:S01]  /*6530*/  FMUL R5, R24.reuse, R9 ;  /* 0x0000000918057220 */ /* 0x040fe20000400000 */
[----:B------:R-:W-:Y:S01]  /*6540*/  LOP3.LUT R16, R31, 0xffff0000, RZ, 0xc0, !PT ;  /* 0xffff00001f107812 */ /* 0x000fe200078ec0ff */
[----:B------:R-:W-:Y:S01]  /*6550*/  FMUL R6, R24, R10 ;  /* 0x0000000a18067220 */ /* 0x000fe20000400000 */
[----:B------:R-:W-:Y:S01]  /*6560*/  F2FP.BF16.F32.PACK_AB R33, R7, R3 ;  /* 0x000000030721723e */ /* 0x000fe200000010ff */
[C---:B------:R-:W-:Y:S01]  /*6570*/  FFMA R5, R27.reuse, R0, R5 ;  /* 0x000000001b057223 */ /* 0x040fe20000000005 */
[C---:B------:R-:W-:Y:S01]  /*6580*/  SHF.L.U32 R0, R36.reuse, 0x10, RZ ;  /* 0x0000001024007819 */ /* 0x040fe200000006ff */
[----:B------:R-:W-:Y:S01]  /*6590*/  FFMA R6, R27, R2, R6 ;  /* 0x000000021b067223 */ /* 0x000fe20000000006 */
[----:B------:R-:W-:Y:S01]  /*65a0*/  LOP3.LUT R2, R36, 0xffff0000, RZ, 0xc0, !PT ;  /* 0xffff000024027812 */ /* 0x000fe200078ec0ff */
[C---:B------:R-:W-:Y:S01]  /*65b0*/  FMUL R11, R24.reuse, R11 ;  /* 0x0000000b180b7220 */ /* 0x040fe20000400000 */
[----:B------:R-:W-:Y:S01]  /*65c0*/  SHF.L.U32 R3, R37, 0x10, RZ ;  /* 0x0000001025037819 */ /* 0x000fe200000006ff */
[C---:B------:R-:W-:Y:S01]  /*65d0*/  FMUL R9, R24.reuse, R13 ;  /* 0x0000000d18097220 */ /* 0x040fe20000400000 */
[----:B------:R-:W-:Y:S01]  /*65e0*/  F2FP.BF16.F32.PACK_AB R34, R5, R4 ;  /* 0x000000040522723e */ /* 0x000fe200000010ff */
[C---:B------:R-:W-:Y:S01]  /*65f0*/  FMUL R10, R24.reuse, R14 ;  /* 0x0000000e180a7220 */ /* 0x040fe20000400000 */
[C---:B------:R-:W-:Y:S01]  /*6600*/  FFMA R11, R27.reuse, R16, R11 ;  /* 0x000000101b0b7223 */ /* 0x040fe2000000000b */
[C---:B------:R-:W-:Y:S01]  /*6610*/  FFMA R8, R27.reuse, R0, R8 ;  /* 0x000000001b087223 */ /* 0x040fe20000000008 */
[----:B------:R-:W-:Y:S01]  /*6620*/  FFMA R9, R27, R2, R9 ;  /* 0x000000021b097223 */ /* 0x000fe20000000009 */
[----:B------:R-:W-:Y:S01]  /*6630*/  LOP3.LUT R0, R37, 0xffff0000, RZ, 0xc0, !PT ;  /* 0xffff000025007812 */ /* 0x000fe200078ec0ff */
[----:B------:R-:W-:Y:S01]  /*6640*/  FFMA R10, R27, R3, R10 ;  /* 0x000000031b0a7223 */ /* 0x000fe2000000000a */
[----:B------:R-:W-:Y:S01]  /*6650*/  FMUL R15, R24, R15 ;  /* 0x0000000f180f7220 */ /* 0x000fe20000400000 */
[----:B------:R-:W-:Y:S01]  /*6660*/  SHF.L.U32 R2, R38, 0x10, RZ ;  /* 0x0000001026027819 */ /* 0x000fe200000006ff */
[----:B------:R-:W-:Y:S01]  /*6670*/  FMUL R13, R24, R17 ;  /* 0x00000011180d7220 */ /* 0x000fe20000400000 */
[----:B------:R-:W-:Y:S01]  /*6680*/  LOP3.LUT R3, R38, 0xffff0000, RZ, 0xc0, !PT ;  /* 0xffff000026037812 */ /* 0x000fe200078ec0ff */
[C---:B------:R-:W-:Y:S01]  /*6690*/  FMUL R14, R24.reuse, R18 ;  /* 0x00000012180e7220 */ /* 0x040fe20000400000 */
[----:B------:R-:W-:Y:S01]  /*66a0*/  SHF.L.U32 R4, R39, 0x10, RZ ;  /* 0x0000001027047819 */ /* 0x000fe200000006ff */
[----:B------:R-:W-:Y:S01]  /*66b0*/  FFMA R15, R27, R0, R15 ;  /* 0x000000001b0f7223 */ /* 0x000fe2000000000f */
[----:B------:R-:W-:Y:S01]  /*66c0*/  LOP3.LUT R5, R39, 0xffff0000, RZ, 0xc0, !PT ;  /* 0xffff000027057812 */ /* 0x000fe200078ec0ff */
[----:B------:R-:W-:Y:S01]  /*66d0*/  FMUL R19, R24, R19 ;  /* 0x0000001318137220 */ /* 0x000fe20000400000 */
[C---:B------:R-:W-:Y:S01]  /*66e0*/  FFMA R12, R27.reuse, R2, R12 ;  /* 0x000000021b0c7223 */ /* 0x040fe2000000000c */
[C---:B------:R-:W-:Y:S01]  /*66f0*/  FFMA R13, R27.reuse, R3, R13 ;  /* 0x000000031b0d7223 */ /* 0x040fe2000000000d */
[C---:B------:R-:W-:Y:S01]  /*6700*/  FFMA R14, R27.reuse, R4, R14 ;  /* 0x000000041b0e7223 */ /* 0x040fe2000000000e */
[----:B------:R-:W-:Y:S01]  /*6710*/  FFMA R19, R27, R5, R19 ;  /* 0x000000051b137223 */ /* 0x000fe20000000013 */
[----:B------:R-:W-:Y:S02]  /*6720*/  F2FP.BF16.F32.PACK_AB R35, R11, R6 ;  /* 0x000000060b23723e */ /* 0x000fe400000010ff */
[----:B------:R-:W-:Y:S02]  /*6730*/  F2FP.BF16.F32.PACK_AB R8, R9, R8 ;  /* 0x000000080908723e */ /* 0x000fe400000010ff */
[----:B------:R-:W-:Y:S01]  /*6740*/  F2FP.BF16.F32.PACK_AB R9, R15, R10 ;  /* 0x0000000a0f09723e */ /* 0x000fe200000010ff */
[----:B------:R1:W-:Y:S01]  /*6750*/  STSM.16.M88.4 [R60+0x200], R32 ;  /* 0x000200203c007844 */ /* 0x0003e20000000200 */
[----:B------:R-:W-:Y:S02]  /*6760*/  F2FP.BF16.F32.PACK_AB R10, R13, R12 ;  /* 0x0000000c0d0a723e */ /* 0x000fe400000010ff */
[----:B------:R-:W-:Y:S05]  /*6770*/  F2FP.BF16.F32.PACK_AB R11, R19, R14 ;  /* 0x0000000e130b723e */ /* 0x000fea00000010ff */
[----:B------:R1:W-:Y:S01]  /*6780*/  STSM.16.M88.4 [R59+0x200], R8 ;  /* 0x000200083b007844 */ /* 0x0003e20000000200 */
[----:B------:R-:W-:Y:S01]  /*6790*/  @!PT LDS RZ, [RZ] ;  /* 0x00000000fffff984 */ /* 0x000fe20000000800 */
[----:B------:R-:W-:Y:S01]  /*67a0*/  @!PT LDS RZ, [RZ] ;  /* 0x00000000fffff984 */ /* 0x000fe20000000800 */
[----:B------:R-:W-:Y:S01]  /*67b0*/  @!PT LDS RZ, [RZ] ;  /* 0x00000000fffff984 */ /* 0x000fe20000000800 */
[----:B------:R-:W-:Y:S01]  /*67c0*/  @!PT LDS RZ, [RZ] ;  /* 0x00000000fffff984 */ /* 0x000fe20000000800 */
[----:B------:R3:W-:Y:S07]  /*67d0*/  MEMBAR.ALL.CTA ;  /* 0x0000000000007992 */ /* 0x0007ee0000008000 */
[----:B---3--:R-:W3:Y:S02]  /*67e0*/  FENCE.VIEW.ASYNC.S ;  /* 0x00000000000073c6 */ /* 0x008ee40000000000 */
[----:B---3--:R-:W-:Y:S06]  /*67f0*/  BAR.SYNC.DEFER_BLOCKING 0x1, 0x80 ;  /* 0x0042000000007b1d */ /* 0x008fec0000010000 */
[----:B------:R-:W-:Y:S05]  /*6800*/  @P0 BRA `(.L_x_106) ;  /* 0x0000000000280947 */ /* 0x000fea0003800000 */
[----:B------:R-:W3:Y:S01]  /*6810*/  LDCU.64 UR6, c[0x0][0x348] ;  /* 0x00006900ff0677ac */ /* 0x000ee20008000a00 */
[----:B------:R-:W-:Y:S01]  /*6820*/  UIADD3 UR4, UPT, UPT, UR44, 0x200, URZ ;  /* 0x000002002c047890 */ /* 0x000fe2000fffe0ff */
[----:B------:R-:W-:Y:S05]  /*6830*/  UMOV UR51, UR36 ;  /* 0x0000002400337c82 */ /* 0x000fea0008000000 */
[----:B------:R-:W-:Y:S04]  /*6840*/  MOV R50, UR4 ;  /* 0x0000000400327c02 */ /* 0x000fe80008000f00 */
[----:B------:R-:W-:Y:S01]  /*6850*/  R2UR UR48, R50 ;  /* 0x00000000323072ca */ /* 0x000fe200000e0000 */
[----:B---3--:R-:W-:Y:S04]  /*6860*/  UIADD3 UR4, UP0, UPT, UR6, 0x680, URZ ;  /* 0x0000068006047890 */ /* 0x008fe8000ff1e0ff */
[----:B------:R-:W-:Y:S09]  /*6870*/  UIADD3.X UR5, UPT, UPT, URZ, UR7, URZ, UP0, !UPT ;  /* 0x00000007ff057290 */ /* 0x000ff200087fe4ff */
[----:B------:R3:W-:Y:S01]  /*6880*/  UTMASTG.3D [UR48], [UR4] ;  /* 0x00000030040073b5 */ /* 0x0007e20008010000 */
[----:B------:R0:W-:Y:S01]  /*6890*/  UTMACMDFLUSH ;  /* 0x00000000000079b7 */ /* 0x0001e20000000000 */
[----:B---3--:R-:W-:Y:S04]  /*68a0*/  DEPBAR.LE SB0, 0x1 ;  /* 0x000080400000791a */ /* 0x008fe80000000000 */
.L_x_106:
[----:B------:R-:W-:Y:S05]  /*68b0*/  BSYNC.RECONVERGENT B0 ;  /* 0x0000000000007941 */ /* 0x000fea0003800200 */
.L_x_105:
[----:B------:R-:W-:Y:S01]  /*68c0*/  BAR.SYNC.DEFER_BLOCKING 0x1, 0x80 ;  /* 0x0042000000007b1d */ /* 0x000fe20000010000 */
[----:B------:R-:W-:Y:S01]  /*68d0*/  ISETP.NE.AND P1, PT, R58, RZ, PT ;  /* 0x000000ff3a00720c */ /* 0x000fe20003f25270 */
[----:B------:R-:W-:Y:S01]  /*68e0*/  UISETP.NE.AND UP0, UPT, UR47, URZ, UPT ;  /* 0x000000ff2f00728c */ /* 0x000fe2000bf05270 */
[----:B------:R-:W-:Y:S11]  /*68f0*/  LEA R4, R61, UR44, 0x3 ;  /* 0x0000002c3d047c11 */ /* 0x000ff6000f8e18ff */
[----:B------:R-:W-:Y:S01]  /*6900*/  @P1 SHF.L.U32 R3, R55, 0x1f, RZ ;  /* 0x0000001f37031819 */ /* 0x000fe200000006ff */
[----:B------:R-:W-:Y:S06]  /*6910*/  BRA.U !UP0, `(.L_x_107) ;  /* 0x0000000108247547 */ /* 0x000fec000b800000 */
[----:B------:R-:W3:Y:S01]  /*6920*/  S2R R0, SR_CgaCtaId ;  /* 0x0000000000007919 */ /* 0x000ee20000008800 */
[----:B------:R-:W-:Y:S01]  /*6930*/  IMAD.U32 R2, RZ, RZ, UR46 ;  /* 0x0000002eff027e24 */ /* 0x000fe2000f8e00ff */
[----:B------:R-:W-:Y:S04]  /*6940*/  UIADD3 UR4, UPT, UPT, UR46, 0x1, URZ ;  /* 0x000000012e047890 */ /* 0x000fe8000fffe0ff */
[----:B------:R-:W-:Y:S01]  /*6950*/  @P1 LEA R2, R2, UR44, 0x3 ;  /* 0x0000002c02021c11 */ /* 0x000fe2000f8e18ff */
[----:B------:R-:W-:Y:S04]  /*6960*/  UISETP.NE.AND UP0, UPT, UR4, 0x4, UPT ;  /* 0x000000040400788c */ /* 0x000fe8000bf05270 */
[----:B------:R-:W-:Y:S01]  /*6970*/  @P1 VIADD R2, R2, 0x60 ;  /* 0x0000006002021836 */ /* 0x000fe20000000000 */
[----:B------:R-:W-:Y:S04]  /*6980*/  USEL UR46, UR4, URZ, UP0 ;  /* 0x000000ff042e7287 */ /* 0x000fe80008000000 */
[----:B---3--:R-:W-:Y:S04]  /*6990*/  @P1 PRMT R0, R0, 0x654, R2 ;  /* 0x0000065400001816 */ /* 0x008fe80000000002 */
[----:B------:R3:W-:Y:S04]  /*69a0*/  @P1 SYNCS.ARRIVE.TRANS64.RED.A1T0 RZ, [R0+URZ], RZ ;  /* 0x000000ff00ff19a7 */ /* 0x0007e800081004ff */
.L_x_107:
[----:B------:R-:W4:Y:S01]  /*69b0*/  @P1 SYNCS.PHASECHK.TRANS64.TRYWAIT P0, [R4+URZ+0x40], R3 ;  /* 0x00004003040015a7 */ /* 0x000f2200080011ff */
[----:B------:R-:W-:Y:S01]  /*69c0*/  BSSY B1, `(.L_x_108) ;  /* 0x0000013000017945 */ /* 0x000fe20003800000 */
[----:B----4-:R-:W-:Y:S03]  /*69d0*/  @P1 SEL R63, RZ, 0x1, !P0 ;  /* 0x00000001ff3f1807 */ /* 0x010fe60004000000 */
[----:B------:R-:W-:Y:S05]  /*69e0*/  @!P1 BRA `(.L_x_109) ;  /* 0x0000000000409947 */ /* 0x000fea0003800000 */
[----:B------:R-:W-:Y:S01]  /*69f0*/  ISETP.NE.AND P1, PT, R64, RZ, PT ;  /* 0x000000ff4000720c */ /* 0x000fe20003f25270 */
[----:B------:R-:W-:Y:S01]  /*6a00*/  BSSY B0, `(.L_x_110) ;  /* 0x0000009000007945 */ /* 0x000fe20003800000 */
[----:B------:R-:W-:Y:S11]  /*6a10*/  ISETP.NE.AND P0, PT, R63, RZ, PT ;  /* 0x000000ff3f00720c */ /* 0x000ff60003f05270 */
[----:B------:R-:W-:Y:S05]  /*6a20*/  @P1 IMAD R3, R61, 0x1000, R62 ;  /* 0x000010003d031824 */ /* 0x000fea00078e023e */
[----:B------:R-:W-:Y:S05]  /*6a30*/  @P1 IADD3 R2, PT, PT, R3, UR44, RZ ;  /* 0x0000002c03021c10 */ /* 0x000fea000fffe0ff */
[----:B------:R-:W-:Y:S01]  /*6a40*/  @P1 IMAD.IADD R2, R56, 0x1, R2 ;  /* 0x0000000138021824 */ /* 0x000fe200078e0202 */
[----:B------:R-:W-:Y:S06]  /*6a50*/  @P0 BRA `(.L_x_111) ;  /* 0x00000000000c0947 */ /* 0x000fec0003800000 */
[----:B---3--:R-:W-:Y:S04]  /*6a60*/  SHF.L.U32 R0, R55, 0x1f, RZ ;  /* 0x0000001f37007819 */ /* 0x008fe800000006ff */
[----:B------:R-:W3:Y:S02]  /*6a70*/  SYNCS.PHASECHK.TRANS64.TRYWAIT P0, [R4+URZ+0x40], R0 ;  /* 0x00004000040075a7 */ /* 0x000ee400080011ff */
[----:B---3--:R-:W-:Y:S05]  /*6a80*/  @!P0 BRA `(.L_x_112) ;  /* 0x0000002400a88947 */ /* 0x008fea0003800000 */
.L_x_111:
[----:B------:R-:W-:Y:S05]  /*6a90*/  BSYNC B0 ;  /* 0x0000000000007941 */ /* 0x000fea0003800000 */
.L_x_110:
[----:B------:R-:W-:Y:S02]  /*6aa0*/  ISETP.NE.AND P0, PT, R64, RZ, PT ;  /* 0x000000ff4000720c */ /* 0x000fe40003f05270 */
[----:B------:R-:W-:Y:S11]  /*6ab0*/  IADD3 R61, PT, PT, R61, 0x1, RZ ;  /* 0x000000013d3d7810 */ /* 0x000ff60007ffe0ff */
[----:B------:R-:W-:Y:S05]  /*6ac0*/  @P0 WARPSYNC.ALL ;  /* 0x0000000000000948 */ /* 0x000fea0003800000 */
[----:B------:R4:W1:Y:S04]  /*6ad0*/  @P0 LDSM.16.M88.4 R28, [R3+UR44+0x200] ;  /* 0x0002002c031c083b */ /* 0x0008680008000200 */
[----:B------:R4:W1:Y:S02]  /*6ae0*/  @P0 LDSM.16.M88.4 R36, [R2+0x200] ;  /* 0x000200000224083b */ /* 0x0008640000000200 */
.L_x_109:
[----:B------:R-:W-:Y:S05]  /*6af0*/  BSYNC B1 ;  /* 0x0000000000017941 */ /* 0x000fea0003800000 */
.L_x_108:
[----:B---3--:R-:W-:Y:S05]  /*6b00*/  VIADD R0, R25, 0x20 ;  /* 0x0000002019007836 */ /* 0x008fea0000000000 */
[----:B------:R-:W-:Y:S04]  /*6b10*/  SHF.R.U32.HI R0, RZ, 0x15, R0 ;  /* 0x00000015ff007819 */ /* 0x000fe80000011600 */
[----:B------:R-:W-:Y:S11]  /*6b20*/  LOP3.LUT P0, RZ, R0, 0x3, R46, 0x48, !PT ;  /* 0x0000000300ff7812 */ /* 0x000ff6000780482e */
[----:B------:R-:W-:Y:S02]  /*6b30*/  @!UPT UIADD3 URZ, UPT, UPT, URZ, URZ, URZ ;  /* 0x000000fffffff290 */ /* 0x000fe4000fffe0ff */
[----:B------:R-:W-:Y:S05]  /*6b40*/  @!P0 BRA `(.L_x_113) ;  /* 0x0000000000408947 */ /* 0x000fea0003800000 */
[----:B------:R-:W3:Y:S01]  /*6b50*/  LDCU.64 UR8, c[0x4][0x70] ;  /* 0x01000e00ff0877ac */ /* 0x000ee20008000a00 */
[----:B----4-:R-:W-:Y:S01]  /*6b60*/  MOV R3, 0x0 ;  /* 0x0000000000037802 */ /* 0x010fe20000000f00 */
[----:B------:R-:W-:Y:S02]  /*6b70*/  HFMA2 R12, -RZ, RZ, 0, 5.9604644775390625e-08 ;  /* 0x00000001ff0c7431 */ /* 0x000fe400000001ff */
[----:B-1----:R-:W-:Y:S02]  /*6b80*/  IMAD.MOV.U32 R8, RZ, RZ, 0x192 ;  /* 0x00000192ff087424 */ /* 0x002fe400078e00ff */
[----:B------:R-:W-:Y:S01]  /*6b90*/  IMAD.MOV.U32 R13, RZ, RZ, RZ ;  /* 0x000000ffff0d7224 */ /* 0x000fe200078e00ff */
[----:B------:R-:W1:Y:S01]  /*6ba0*/  LDCU.64 UR6, c[0x4][0x78] ;  /* 0x01000f00ff0677ac */ /* 0x000e620008000a00 */
[----:B------:R-:W4:Y:S01]  /*6bb0*/  LDC.64 R2, c[0x4][R3] ;  /* 0x0100000003027b82 */ /* 0x000f220000000a00 */
[----:B------:R-:W5:Y:S01]  /*6bc0*/  LDCU.64 UR4, c[0x4][0x10] ;  /* 0x01000200ff0477ac */ /* 0x000f620008000a00 */
[----:B---3--:R-:W-:Y:S01]  /*6bd0*/  MOV R5, UR9 ;  /* 0x0000000900057c02 */ /* 0x008fe20008000f00 */
[----:B------:R-:W-:Y:S01]  /*6be0*/  IMAD.U32 R4, RZ, RZ, UR8 ;  /* 0x00000008ff047e24 */ /* 0x000fe2000f8e00ff */
[----:B-1----:R-:W-:Y:S01]  /*6bf0*/  MOV R7, UR7 ;  /* 0x0000000700077c02 */ /* 0x002fe20008000f00 */
[----:B------:R-:W-:Y:S01]  /*6c00*/  IMAD.U32 R6, RZ, RZ, UR6 ;  /* 0x00000006ff067e24 */ /* 0x000fe2000f8e00ff */
[----:B-----5:R-:W-:Y:S01]  /*6c10*/  MOV R11, UR5 ;  /* 0x00000005000b7c02 */ /* 0x020fe20008000f00 */
[----:B------:R-:W-:Y:S02]  /*6c20*/  IMAD.U32 R10, RZ, RZ, UR4 ;  /* 0x00000004ff0a7e24 */ /* 0x000fe4000f8e00ff */
[----:B------:R-:W-:Y:S07]  /*6c30*/  LEPC R20, `(.L_x_113) ;  /* 0x000000001014794e */ /* 0x000fee0000000000 */
[----:B--2-4-:R-:W-:Y:S05]  /*6c40*/  CALL.ABS.NOINC R2 ;  /* 0x0000000002007343 */ /* 0x014fea0003c00000 */
.L_x_113:
[----:B-1--4-:R-:W-:Y:S01]  /*6c50*/  SHF.L.U32 R3, R28, 0x10, RZ ;  /* 0x000000101c037819 */ /* 0x012fe200000006ff */
[----:B------:R-:W-:Y:S05]  /*6c60*/  WARPSYNC.ALL ;  /* 0x0000000000007948 */ /* 0x000fea0003800000 */
[----:B------:R-:W-:Y:S01]  /*6c70*/  R2UR UR4, R25 ;  /* 0x00000000190472ca */ /* 0x000fe200000e0000 */
[----:B------:R-:W1:Y:S01]  /*6c80*/  S2R R65, SR_CgaCtaId ;  /* 0x0000000000417919 */ /* 0x000e620000008800 */
[C---:B------:R-:W-:Y:S01]  /*6c90*/  SHF.L.U32 R20, R29.reuse, 0x10, RZ ;  /* 0x000000101d147819 */ /* 0x040fe200000006ff */
[----:B------:R-:W-:Y:S01]  /*6ca0*/  BSSY.RECONVERGENT B0, `(.L_x_114) ;  /* 0x0000054000007945 */ /* 0x000fe20003800200 */
[----:B------:R-:W-:Y:S02]  /*6cb0*/  LOP3.LUT R21, R29, 0xffff0000, RZ, 0xc0, !PT ;  /* 0xffff00001d157812 */ /* 0x000fe400078ec0ff */
[----:B------:R-:W-:Y:S02]  /*6cc0*/  ISETP.NE.AND P6, PT, R58, RZ, PT ;  /* 0x000000ff3a00720c */ /* 0x000fe40003fc5270 */
[----:B------:R-:W-:Y:S05]  /*6cd0*/  ISETP.NE.AND P0, PT, R57, RZ, PT ;  /* 0x000000ff3900720c */ /* 0x000fea0003f05270 */
[----:B------:R-:W3:Y:S02]  /*6ce0*/  LDTM.16dp256bit.x4 R4, tmem[UR4+0x20] ;  /* 0x00002004000479ee */ /* 0x000ee40008120000 */
[----:B---3--:R-:W-:Y:S01]  /*6cf0*/  FMUL R0, R24, R4 ;  /* 0x0000000418007220 */ /* 0x008fe20000400000 */
[----:B------:R-:W-:Y:S01]  /*6d00*/  LOP3.LUT R4, R28, 0xffff0000, RZ, 0xc0, !PT ;  /* 0xffff00001c047812 */ /* 0x000fe200078ec0ff */
[C---:B------:R-:W-:Y:S01]  /*6d10*/  FMUL R2, R24.reuse, R5 ;  /* 0x0000000518027220 */ /* 0x040fe20000400000 */
[C---:B------:R-:W-:Y:S01]  /*6d20*/  FMUL R7, R24.reuse, R7 ;  /* 0x0000000718077220 */ /* 0x040fe20000400000 */
[C---:B------:R-:W-:Y:S01]  /*6d30*/  FFMA R0, R27.reuse, R3, R0 ;  /* 0x000000031b007223 */ /* 0x040fe20000000000 */
[C---:B------:R-:W-:Y:S01]  /*6d40*/  FMUL R3, R24.reuse, R6 ;  /* 0x0000000618037220 */ /* 0x040fe20000400000 */
[C---:B------:R-:W-:Y:S01]  /*6d50*/  FFMA R2, R27.reuse, R4, R2 ;  /* 0x000000041b027223 */ /* 0x040fe20000000002 */
[C---:B------:R-:W-:Y:S01]  /*6d60*/  FMUL R4, R24.reuse, R8 ;  /* 0x0000000818047220 */ /* 0x040fe20000400000 */
[----:B------:R-:W-:Y:S01]  /*6d70*/  FMUL R8, R24, R12 ;  /* 0x0000000c18087220 */ /* 0x000fe20000400000 */
[C---:B------:R-:W-:Y:S01]  /*6d80*/  FFMA R3, R27.reuse, R20, R3 ;  /* 0x000000141b037223 */ /* 0x040fe20000000003 */
[----:B------:R-:W-:Y:S01]  /*6d90*/  FFMA R7, R27, R21, R7 ;  /* 0x000000151b077223 */ /* 0x000fe20000000007 */
[----:B------:R-:W-:Y:S01]  /*6da0*/  F2FP.BF16.F32.PACK_AB R32, R2, R0 ;  /* 0x000000000220723e */ /* 0x000fe200000010ff */
[----:B------:R-:W-:Y:S01]  /*6db0*/  FMUL R12, R24, R16 ;  /* 0x00000010180c7220 */ /* 0x000fe20000400000 */
[----:B------:R-:W-:Y:S01]  /*6dc0*/  SHF.L.U32 R16, R30, 0x10, RZ ;  /* 0x000000101e107819 */ /* 0x000fe200000006ff */
[----:B------:R-:W-:Y:S01]  /*6dd0*/  FMUL R5, R24, R9 ;  /* 0x0000000918057220 */ /* 0x000fe20000400000 */
[----:B------:R-:W-:Y:S01]  /*6de0*/  LOP3.LUT R0, R30, 0xffff0000, RZ, 0xc0, !PT ;  /* 0xffff00001e007812 */ /* 0x000fe200078ec0ff */
[C---:B------:R-:W-:Y:S01]  /*6df0*/  FMUL R6, R24.reuse, R10 ;  /* 0x0000000a18067220 */ /* 0x040fe20000400000 */
[----:B------:R-:W-:Y:S01]  /*6e00*/  SHF.L.U32 R2, R31, 0x10, RZ ;  /* 0x000000101f027819 */ /* 0x000fe200000006ff */
[----:B------:R-:W-:Y:S01]  /*6e10*/  FFMA R4, R27, R16, R4 ;  /* 0x000000101b047223 */ /* 0x000fe20000000004 */
[----:B------:R-:W-:Y:S01]  /*6e20*/  F2FP.BF16.F32.PACK_AB R33, R7, R3 ;  /* 0x000000030721723e */ /* 0x000fe200000010ff */
[----:B------:R-:W-:Y:S01]  /*6e30*/  FFMA R5, R27, R0, R5 ;  /* 0x000000001b057223 */ /* 0x000fe20000000005 */
[----:B------:R-:W-:Y:S01]  /*6e40*/  LOP3.LUT R3, R31, 0xffff0000, RZ, 0xc0, !PT ;  /* 0xffff00001f037812 */ /* 0x000fe200078ec0ff */
[----:B------:R-:W-:Y:S01]  /*6e50*/  FMUL R11, R24, R11 ;  /* 0x0000000b180b7220 */ /* 0x000fe20000400000 */
[C---:B------:R-:W-:Y:S01]  /*6e60*/  SHF.L.U32 R0, R36.reuse, 0x10, RZ ;  /* 0x0000001024007819 */ /* 0x040fe200000006ff */
[C---:B------:R-:W-:Y:S01]  /*6e70*/  FFMA R6, R27.reuse, R2, R6 ;  /* 0x000000021b067223 */ /* 0x040fe20000000006 */
[----:B------:R-:W-:Y:S01]  /*6e80*/  LOP3.LUT R2, R36, 0xffff0000, RZ, 0xc0, !PT ;  /* 0xffff000024027812 */ /* 0x000fe200078ec0ff */
[----:B------:R-:W-:Y:S01]  /*6e90*/  FFMA R11, R27, R3, R11 ;  /* 0x000000031b0b7223 */ /* 0x000fe2000000000b */
[----:B------:R-:W-:Y:S01]  /*6ea0*/  SHF.L.U32 R3, R37, 0x10, RZ ;  /* 0x0000001025037819 */ /* 0x000fe200000006ff */
[C---:B------:R-:W-:Y:S01]  /*6eb0*/  FMUL R9, R24.reuse, R13 ;  /* 0x0000000d18097220 */ /* 0x040fe20000400000 */
[----:B------:R-:W-:Y:S01]  /*6ec0*/  F2FP.BF16.F32.PACK_AB R34, R5, R4 ;  /* 0x000000040522723e */ /* 0x000fe200000010ff */
[----:B------:R-:W-:Y:S01]  /*6ed0*/  FMUL R10, R24, R14 ;  /* 0x0000000e180a7220 */ /* 0x000fe20000400000 */
[----:B------:R-:W-:Y:S01]  /*6ee0*/  SHF.L.U32 R4, R39, 0x10, RZ ;  /* 0x0000001027047819 */ /* 0x000fe200000006ff */
[----:B------:R-:W-:Y:S01]  /*6ef0*/  FFMA R8, R27, R0, R8 ;  /* 0x000000001b087223 */ /* 0x000fe20000000008 */
[----:B------:R-:W-:Y:S01]  /*6f00*/  LOP3.LUT R0, R37, 0xffff0000, RZ, 0xc0, !PT ;  /* 0xffff000025007812 */ /* 0x000fe200078ec0ff */
[C---:B------:R-:W-:Y:S01]  /*6f10*/  FFMA R9, R27.reuse, R2, R9 ;  /* 0x000000021b097223 */ /* 0x040fe20000000009 */
[C---:B------:R-:W-:Y:S01]  /*6f20*/  SHF.L.U32 R2, R38.reuse, 0x10, RZ ;  /* 0x0000001026027819 */ /* 0x040fe200000006ff */
[----:B------:R-:W-:Y:S01]  /*6f30*/  FFMA R10, R27, R3, R10 ;  /* 0x000000031b0a7223 */ /* 0x000fe2000000000a */
[----:B------:R-:W-:Y:S01]  /*6f40*/  LOP3.LUT R3, R38, 0xffff0000, RZ, 0xc0, !PT ;  /* 0xffff000026037812 */ /* 0x000fe200078ec0ff */
[C---:B------:R-:W-:Y:S01]  /*6f50*/  FMUL R15, R24.reuse, R15 ;  /* 0x0000000f180f7220 */ /* 0x040fe20000400000 */
[----:B------:R-:W-:Y:S01]  /*6f60*/  LOP3.LUT R5, R39, 0xffff0000, RZ, 0xc0, !PT ;  /* 0xffff000027057812 */ /* 0x000fe200078ec0ff */
[C---:B------:R-:W-:Y:S01]  /*6f70*/  FMUL R13, R24.reuse, R17 ;  /* 0x00000011180d7220 */ /* 0x040fe20000400000 */
[----:B------:R-:W-:Y:S01]  /*6f80*/  F2FP.BF16.F32.PACK_AB R35, R11, R6 ;  /* 0x000000060b23723e */ /* 0x000fe200000010ff */
[C---:B------:R-:W-:Y:S01]  /*6f90*/  FMUL R14, R24.reuse, R18 ;  /* 0x00000012180e7220 */ /* 0x040fe20000400000 */
[C---:B------:R-:W-:Y:S01]  /*6fa0*/  FFMA R15, R27.reuse, R0, R15 ;  /* 0x000000001b0f7223 */ /* 0x040fe2000000000f */
[----:B------:R-:W-:Y:S01]  /*6fb0*/  FMUL R19, R24, R19 ;  /* 0x0000001318137220 */ /* 0x000fe20000400000 */
[----:B------:R-:W-:Y:S01]  /*6fc0*/  FFMA R12, R27, R2, R12 ;  /* 0x000000021b0c7223 */ /* 0x000fe2000000000c */
[----:B------:R3:W-:Y:S01]  /*6fd0*/  STSM.16.M88.4 [R60+0x1200], R32 ;  /* 0x001200203c007844 */ /* 0x0007e20000000200 */
[----:B------:R-:W-:Y:S01]  /*6fe0*/  F2FP.BF16.F32.PACK_AB R8, R9, R8 ;  /* 0x000000080908723e */ /* 0x000fe200000010ff */
[----:B------:R-:W-:Y:S01]  /*6ff0*/  FFMA R13, R27, R3, R13 ;  /* 0x000000031b0d7223 */ /* 0x000fe2000000000d */
[----:B------:R-:W-:Y:S01]  /*7000*/  F2FP.BF16.F32.PACK_AB R9, R15, R10 ;  /* 0x0000000a0f09723e */ /* 0x000fe200000010ff */
[C---:B------:R-:W-:Y:S01]  /*7010*/  FFMA R14, R27.reuse, R4, R14 ;  /* 0x000000041b0e7223 */ /* 0x040fe2000000000e */
[----:B------:R-:W-:Y:S01]  /*7020*/  FFMA R19, R27, R5, R19 ;  /* 0x000000051b137223 */ /* 0x000fe20000000013 */
[----:B------:R-:W-:Y:S02]  /*7030*/  MOV R0, UR46 ;  /* 0x0000002e00007c02 */ /* 0x000fe40008000f00 */
[----:B------:R-:W-:Y:S02]  /*7040*/  F2FP.BF16.F32.PACK_AB R10, R13, R12 ;  /* 0x0000000c0d0a723e */ /* 0x000fe400000010ff */
[----:B------:R-:W-:Y:S02]  /*7050*/  F2FP.BF16.F32.PACK_AB R11, R19, R14 ;  /* 0x0000000e130b723e */ /* 0x000fe400000010ff */
[----:B------:R-:W-:Y:S02]  /*7060*/  @P6 LEA R0, R0, UR44, 0x3 ;  /* 0x0000002c00006c11 */ /* 0x000fe4000f8e18ff */
[----:B------:R-:W-:Y:S01]  /*7070*/  LEA R2, R61, UR44, 0x3 ;  /* 0x0000002c3d027c11 */ /* 0x000fe2000f8e18ff */
[----:B------:R3:W-:Y:S01]  /*7080*/  STSM.16.M88.4 [R59+0x1200], R8 ;  /* 0x001200083b007844 */ /* 0x0007e20000000200 */
[----:B------:R-:W-:Y:S02]  /*7090*/  @P6 IADD3 R0, PT, PT, R0, 0x60, RZ ;  /* 0x0000006000006810 */ /* 0x000fe40007ffe0ff */
[----:B------:R-:W-:Y:S01]  /*70a0*/  @P6 SHF.L.U32 R3, R55, 0x1f, RZ ;  /* 0x0000001f37036819 */ /* 0x000fe200000006ff */
[----:B------:R-:W-:Y:S01]  /*70b0*/  @!PT LDS RZ, [RZ] ;  /* 0x00000000fffff984 */ /* 0x000fe20000000800 */
[----:B------:R-:W-:Y:S01]  /*70c0*/  @!PT LDS RZ, [RZ] ;  /* 0x00000000fffff984 */ /* 0x000fe20000000800 */
[----:B------:R-:W-:Y:S01]  /*70d0*/  @!PT LDS RZ, [RZ] ;  /* 0x00000000fffff984 */ /* 0x000fe20000000800 */
[----:B------:R-:W-:Y:S01]  /*70e0*/  @!PT LDS RZ, [RZ] ;  /* 0x00000000fffff984 */ /* 0x000fe20000000800 */
[----:B------:R4:W-:Y:S06]  /*70f0*/  MEMBAR.ALL.CTA ;  /* 0x0000000000007992 */ /* 0x0009ec0000008000 */
[----:B----4-:R-:W4:Y:S01]  /*7100*/  FENCE.VIEW.ASYNC.S ;  /* 0x00000000000073c6 */ /* 0x010f220000000000 */
[----:B-1----:R-:W-:Y:S01]  /*7110*/  @P6 PRMT R0, R65, 0x654, R0 ;  /* 0x0000065441006816 */ /* 0x002fe20000000000 */
[----:B----4-:R-:W-:Y:S06]  /*7120*/  BAR.SYNC.DEFER_BLOCKING 0x1, 0x80 ;  /* 0x0042000000007b1d */ /* 0x010fec0000010000 */
[----:B------:R-:W-:Y:S05]  /*7130*/  @P0 BRA `(.L_x_115) ;  /* 0x0000000000280947 */ /* 0x000fea0003800000 */
[----:B------:R-:W1:Y:S01]  /*7140*/  LDCU.64 UR6, c[0x0][0x348] ;  /* 0x00006900ff0677ac */ /* 0x000e620008000a00 */
[----:B------:R-:W-:Y:S02]  /*7150*/  UIADD3 UR9, UPT, UPT, UR49, 0x20, URZ ;  /* 0x0000002031097890 */ /* 0x000fe4000fffe0ff */
[----:B------:R-:W-:Y:S01]  /*7160*/  UIADD3 UR8, UPT, UPT, UR44, 0x1200, URZ ;  /* 0x000012002c087890 */ /* 0x000fe2000fffe0ff */
[----:B------:R-:W-:Y:S01]  /*7170*/  UMOV UR10, UR50 ;  /* 0x00000032000a7c82 */ /* 0x000fe20008000000 */
[----:B------:R-:W-:Y:S01]  /*7180*/  UMOV UR11, UR36 ;  /* 0x00000024000b7c82 */ /* 0x000fe20008000000 */
[----:B-1----:R-:W-:Y:S04]  /*7190*/  UIADD3 UR4, UP0, UPT, UR6, 0x680, URZ ;  /* 0x0000068006047890 */ /* 0x002fe8000ff1e0ff */
[----:B------:R-:W-:Y:S09]  /*71a0*/  UIADD3.X UR5, UPT, UPT, URZ, UR7, URZ, UP0, !UPT ;  /* 0x00000007ff057290 */ /* 0x000ff200087fe4ff */
[----:B------:R1:W-:Y:S01]  /*71b0*/  UTMASTG.3D [UR8], [UR4] ;  /* 0x00000008040073b5 */ /* 0x0003e20008010000 */
[----:B------:R0:W-:Y:S01]  /*71c0*/  UTMACMDFLUSH ;  /* 0x00000000000079b7 */ /* 0x0001e20000000000 */
[----:B-1----:R-:W-:Y:S04]  /*71d0*/  DEPBAR.LE SB0, 0x1 ;  /* 0x000080400000791a */ /* 0x002fe80000000000 */
.L_x_115:
[----:B------:R-:W-:Y:S05]  /*71e0*/  BSYNC.RECONVERGENT B0 ;  /* 0x0000000000007941 */ /* 0x000fea0003800200 */
.L_x_114:
[----:B------:R-:W-:Y:S01]  /*71f0*/  BAR.SYNC.DEFER_BLOCKING 0x1, 0x80 ;  /* 0x0042000000007b1d */ /* 0x000fe20000010000 */
[----:B------:R-:W-:Y:S04]  /*7200*/  UIADD3 UR4, UPT, UPT, UR46, 0x1, URZ ;  /* 0x000000012e047890 */ /* 0x000fe8000fffe0ff */
[----:B------:R-:W-:Y:S04]  /*7210*/  UISETP.NE.AND UP0, UPT, UR4, 0x4, UPT ;  /* 0x000000040400788c */ /* 0x000fe8000bf05270 */
[----:B------:R-:W-:Y:S01]  /*7220*/  USEL UR45, UR4, URZ, UP0 ;  /* 0x000000ff042d7287 */ /* 0x000fe20008000000 */
[----:B------:R1:W-:Y:S01]  /*7230*/  @P6 SYNCS.ARRIVE.TRANS64.RED.A1T0 RZ, [R0+URZ], RZ ;  /* 0x000000ff00ff69a7 */ /* 0x0003e200081004ff */
[----:B------:R-:W-:Y:S01]  /*7240*/  BSSY B1, `(.L_x_116) ;  /* 0x0000014000017945 */ /* 0x000fe20003800000 */
[----:B------:R-:W4:Y:S02]  /*7250*/  @P6 SYNCS.PHASECHK.TRANS64.TRYWAIT P0, [R2+URZ+0x40], R3 ;  /* 0x00004003020065a7 */ /* 0x000f2400080011ff */
[----:B----4-:R-:W-:Y:S01]  /*7260*/  @P6 SEL R63, RZ, 0x1, !P0 ;  /* 0x00000001ff3f6807 */ /* 0x010fe20004000000 */
[----:B-1----:R-:W-:Y:S06]  /*7270*/  @!P6 BRA `(.L_x_117) ;  /* 0x000000000040e947 */ /* 0x002fec0003800000 */
[----:B------:R-:W-:Y:S01]  /*7280*/  ISETP.NE.AND P1, PT, R64, RZ, PT ;  /* 0x000000ff4000720c */ /* 0x000fe20003f25270 */
[----:B------:R-:W-:Y:S01]  /*7290*/  BSSY B0, `(.L_x_118) ;  /* 0x0000009000007945 */ /* 0x000fe20003800000 */
[----:B------:R-:W-:Y:S11]  /*72a0*/  ISETP.NE.AND P0, PT, R63, RZ, PT ;  /* 0x000000ff3f00720c */ /* 0x000ff60003f05270 */
[----:B------:R-:W-:Y:S05]  /*72b0*/  @P1 IMAD R3, R61, 0x1000, R62 ;  /* 0x000010003d031824 */ /* 0x000fea00078e023e */
[----:B------:R-:W-:Y:S05]  /*72c0*/  @P1 IADD3 R0, PT, PT, R3, UR44, RZ ;  /* 0x0000002c03001c10 */ /* 0x000fea000fffe0ff */
[----:B------:R-:W-:Y:S01]  /*72d0*/  @P1 IMAD.IADD R0, R56, 0x1, R0 ;  /* 0x0000000138001824 */ /* 0x000fe200078e0200 */
[----:B------:R-:W-:Y:S06]  /*72e0*/  @P0 BRA `(.L_x_119) ;  /* 0x00000000000c0947 */ /* 0x000fec0003800000 */
[----:B------:R-:W-:Y:S04]  /*72f0*/  SHF.L.U32 R4, R55, 0x1f, RZ ;  /* 0x0000001f37047819 */ /* 0x000fe800000006ff */
[----:B------:R-:W1:Y:S02]  /*7300*/  SYNCS.PHASECHK.TRANS64.TRYWAIT P0, [R2+URZ+0x40], R4 ;  /* 0x00004004020075a7 */ /* 0x000e6400080011ff */
[----:B-1----:R-:W-:Y:S05]  /*7310*/  @!P0 BRA `(.L_x_120) ;  /* 0x0000001c00988947 */ /* 0x002fea0003800000 */
.L_x_119:
[----:B------:R-:W-:Y:S05]  /*7320*/  BSYNC B0 ;  /* 0x0000000000007941 */ /* 0x000fea0003800000 */
.L_x_118:
[----:B------:R-:W-:Y:S02]  /*7330*/  ISETP.NE.AND P0, PT, R64, RZ, PT ;  /* 0x000000ff4000720c */ /* 0x000fe40003f05270 */
[----:B------:R-:W-:Y:S11]  /*7340*/  IADD3 R61, PT, PT, R61, 0x1, RZ ;  /* 0x000000013d3d7810 */ /* 0x000ff60007ffe0ff */
[----:B------:R-:W-:Y:S05]  /*7350*/  @P0 WARPSYNC.ALL ;  /* 0x0000000000000948 */ /* 0x000fea0003800000 */
[----:B------:R4:W1:Y:S04]  /*7360*/  @P0 LDSM.16.M88.4 R28, [R3+UR44+0x200] ;  /* 0x0002002c031c083b */ /* 0x0008680008000200 */
[----:B------:R4:W1:Y:S02]  /*7370*/  @P0 LDSM.16.M88.4 R36, [R0+0x200] ;  /* 0x000200000024083b */ /* 0x0008640000000200 */
.L_x_117:
[----:B------:R-:W-:Y:S05]  /*7380*/  BSYNC B1 ;  /* 0x0000000000017941 */ /* 0x000fea0003800000 */
.L_x_116:
[----:B----4-:R-:W-:Y:S05]  /*7390*/  VIADD R0, R25, 0x40 ;  /* 0x0000004019007836 */ /* 0x010fea0000000000 */
[----:B------:R-:W-:Y:S04]  /*73a0*/  SHF.R.U32.HI R0, RZ, 0x15, R0 ;  /* 0x00000015ff007819 */ /* 0x000fe80000011600 */
[----:B------:R-:W-:Y:S11]  /*73b0*/  LOP3.LUT P0, RZ, R0, 0x3, R46, 0x48, !PT ;  /* 0x0000000300ff7812 */ /* 0x000ff6000780482e */
[----:B------:R-:W-:Y:S02]  /*73c0*/  @!UPT UIADD3 URZ, UPT, UPT, URZ, URZ, URZ ;  /* 0x000000fffffff290 */ /* 0x000fe4000fffe0ff */
[----:B------:R-:W-:Y:S05]  /*73d0*/  @!P0 BRA `(.L_x_121) ;  /* 0x0000000000408947 */ /* 0x000fea0003800000 */
[----:B------:R-:W4:Y:S01]  /*73e0*/  LDCU.64 UR8, c[0x4][0x70] ;  /* 0x01000e00ff0877ac */ /* 0x000f220008000a00 */
[----:B------:R-:W-:Y:S01]  /*73f0*/  MOV R3, 0x0 ;  /* 0x0000000000037802 */ /* 0x000fe20000000f00 */
[----:B------:R-:W-:Y:S02]  /*7400*/  HFMA2 R12, -RZ, RZ, 0, 5.9604644775390625e-08 ;  /* 0x00000001ff0c7431 */ /* 0x000fe400000001ff */
[----:B---3--:R-:W-:Y:S02]  /*7410*/  IMAD.MOV.U32 R8, RZ, RZ, 0x192 ;  /* 0x00000192ff087424 */ /* 0x008fe400078e00ff */
[----:B------:R-:W-:Y:S01]  /*7420*/  IMAD.MOV.U32 R13, RZ, RZ, RZ ;  /* 0x000000ffff0d7224 */ /* 0x000fe200078e00ff */
[----:B------:R-:W3:Y:S01]  /*7430*/  LDCU.64 UR6, c[0x4][0x78] ;  /* 0x01000f00ff0677ac */ /* 0x000ee20008000a00 */
[----:B-1----:R-:W1:Y:S01]  /*7440*/  LDC.64 R2, c[0x4][R3] ;  /* 0x0100000003027b82 */ /* 0x002e620000000a00 */
[----:B------:R-:W5:Y:S01]  /*7450*/  LDCU.64 UR4, c[0x4][0x10] ;  /* 0x01000200ff0477ac */ /* 0x000f620008000a00 */
[----:B----4-:R-:W-:Y:S01]  /*7460*/  MOV R5, UR9 ;  /* 0x0000000900057c02 */ /* 0x010fe20008000f00 */
[----:B------:R-:W-:Y:S01]  /*7470*/  IMAD.U32 R4, RZ, RZ, UR8 ;  /* 0x00000008ff047e24 */ /* 0x000fe2000f8e00ff */
[----:B---3--:R-:W-:Y:S01]  /*7480*/  MOV R7, UR7 ;  /* 0x0000000700077c02 */ /* 0x008fe20008000f00 */
[----:B------:R-:W-:Y:S01]  /*7490*/  IMAD.U32 R6, RZ, RZ, UR6 ;  /* 0x00000006ff067e24 */ /* 0x000fe2000f8e00ff */
[----:B-----5:R-:W-:Y:S01]  /*74a0*/  MOV R11, UR5 ;  /* 0x00000005000b7c02 */ /* 0x020fe20008000f00 */
[----:B------:R-:W-:Y:S02]  /*74b0*/  IMAD.U32 R10, RZ, RZ, UR4 ;  /* 0x00000004ff0a7e24 */ /* 0x000fe4000f8e00ff */
[----:B------:R-:W-:Y:S07]  /*74c0*/  LEPC R20, `(.L_x_121) ;  /* 0x000000001014794e */ /* 0x000fee0000000000 */
[----:B-12---:R-:W-:Y:S05]  /*74d0*/  CALL.ABS.NOINC R2 ;  /* 0x0000000002007343 */ /* 0x006fea0003c00000 */
.L_x_121:
[----:B-1----:R-:W-:Y:S01]  /*74e0*/  SHF.L.U32 R3, R28, 0x10, RZ ;  /* 0x000000101c037819 */ /* 0x002fe200000006ff */
[----:B------:R-:W-:Y:S05]  /*74f0*/  WARPSYNC.ALL ;  /* 0x0000000000007948 */ /* 0x000fea0003800000 */
[----:B------:R-:W-:Y:S01]  /*7500*/  R2UR UR4, R25 ;  /* 0x00000000190472ca */ /* 0x000fe200000e0000 */
[----:B------:R-:W-:Y:S01]  /*7510*/  BSSY.RECONVERGENT B0, `(.L_x_122) ;  /* 0x0000055000007945 */ /* 0x000fe20003800200 */
[C---:B------:R-:W-:Y:S02]  /*7520*/  SHF.L.U32 R20, R29.reuse, 0x10, RZ ;  /* 0x000000101d147819 */ /* 0x040fe400000006ff */
[----:B------:R-:W-:Y:S02]  /*7530*/  LOP3.LUT R21, R29, 0xffff0000, RZ, 0xc0, !PT ;  /* 0xffff00001d157812 */ /* 0x000fe400078ec0ff */
[----:B------:R-:W-:Y:S02]  /*7540*/  ISETP.NE.AND P6, PT, R58, RZ, PT ;  /* 0x000000ff3a00720c */ /* 0x000fe40003fc5270 */
[----:B------:R-:W-:Y:S05]  /*7550*/  ISETP.NE.AND P0, PT, R57, RZ, PT ;  /* 0x000000ff3900720c */ /* 0x000fea0003f05270 */
[----:B---3--:R-:W1:Y:S02]  /*7560*/  LDTM.16dp256bit.x4 R4, tmem[UR4+0x40] ;  /* 0x00004004000479ee */ /* 0x008e640008120000 */
[----:B-1----:R-:W-:Y:S01]  /*7570*/  FMUL R0, R24, R4 ;  /* 0x0000000418007220 */ /* 0x002fe20000400000 */
[----:B------:R-:W-:Y:S01]  /*7580*/  LOP3.LUT R4, R28, 0xffff0000, RZ, 0xc0, !PT ;  /* 0xffff00001c047812 */ /* 0x000fe200078ec0ff */
[C---:B------:R-:W-:Y:S01]  /*7590*/  FMUL R2, R24.reuse, R5 ;  /* 0x0000000518027220 */ /* 0x040fe20000400000 */
        /* <DEDUP_REMOVED lines=26> */
[----:B------:R-:W-:Y:S01]  /*7740*/  FMUL R10, R24, R14 ;  /* 0x0000000e180a7220 */ /* 0x000fe20000400000 */
[----:B------:R-:W-:Y:S01]  /*7750*/  SHF.L.U32 R4, R39, 0x10, RZ ;  /* 0x0000001027047819 */ /* 0x000fe200000006ff */
[----:B------:R-:W-:Y:S01]  /*7760*/  FFMA R11, R27, R16, R11 ;  /* 0x000000101b0b7223 */ /* 0x000fe2000000000b */
[----:B------:R-:W-:Y:S01]  /*7770*/  LOP3.LUT R5, R39, 0xffff0000, RZ, 0xc0, !PT ;  /* 0xffff000027057812 */ /* 0x000fe200078ec0ff */
[----:B------:R-:W-:Y:S01]  /*7780*/  FFMA R8, R27, R0, R8 ;  /* 0x000000001b087223 */ /* 0x000fe20000000008 */
[----:B------:R-:W-:Y:S01]  /*7790*/  LOP3.LUT R0, R37, 0xffff0000, RZ, 0xc0, !PT ;  /* 0xffff000025007812 */ /* 0x000fe200078ec0ff */
[C---:B------:R-:W-:Y:S01]  /*77a0*/  FFMA R9, R27.reuse, R2, R9 ;  /* 0x000000021b097223 */ /* 0x040fe20000000009 */
[C---:B------:R-:W-:Y:S01]  /*77b0*/  SHF.L.U32 R2, R38.reuse, 0x10, RZ ;  /* 0x0000001026027819 */ /* 0x040fe200000006ff */
[----:B------:R-:W-:Y:S01]  /*77c0*/  FFMA R10, R27, R3, R10 ;  /* 0x000000031b0a7223 */ /* 0x000fe2000000000a */
[----:B------:R-:W-:Y:S01]  /*77d0*/  LOP3.LUT R3, R38, 0xffff0000, RZ, 0xc0, !PT ;  /* 0xffff000026037812 */ /* 0x000fe200078ec0ff */
[C---:B------:R-:W-:Y:S01]  /*77e0*/  FMUL R15, R24.reuse, R15 ;  /* 0x0000000f180f7220 */ /* 0x040fe20000400000 */
[----:B------:R-:W-:Y:S01]  /*77f0*/  F2FP.BF16.F32.PACK_AB R35, R11, R6 ;  /* 0x000000060b23723e */ /* 0x000fe200000010ff */
[C---:B------:R-:W-:Y:S01]  /*7800*/  FMUL R13, R24.reuse, R17 ;  /* 0x00000011180d7220 */ /* 0x040fe20000400000 */
[C---:B------:R-:W-:Y:S01]  /*7810*/  FMUL R14, R24.reuse, R18 ;  /* 0x00000012180e7220 */ /* 0x040fe20000400000 */
[----:B------:R-:W-:Y:S01]  /*7820*/  FFMA R15, R27, R0, R15 ;  /* 0x000000001b0f7223 */ /* 0x000fe2000000000f */
[----:B------:R-:W-:Y:S01]  /*7830*/  FMUL R19, R24, R19 ;  /* 0x0000001318137220 */ /* 0x000fe20000400000 */
[----:B------:R1:W-:Y:S01]  /*7840*/  STSM.16.M88.4 [R60+0x2200], R32 ;  /* 0x002200203c007844 */ /* 0x0003e20000000200 */
[----:B------:R-:W-:Y:S01]  /*7850*/  F2FP.BF16.F32.PACK_AB R8, R9, R8 ;  /* 0x000000080908723e */ /* 0x000fe200000010ff */
[----:B------:R-:W-:Y:S01]  /*7860*/  FFMA R12, R27, R2, R12 ;  /* 0x000000021b0c7223 */ /* 0x000fe2000000000c */
[----:B------:R-:W-:Y:S01]  /*7870*/  F2FP.BF16.F32.PACK_AB R9, R15, R10 ;  /* 0x0000000a0f09723e */ /* 0x000fe200000010ff */
[C---:B------:R-:W-:Y:S01]  /*7880*/  FFMA R13, R27.reuse, R3, R13 ;  /* 0x000000031b0d7223 */ /* 0x040fe2000000000d */
        /* <DEDUP_REMOVED lines=15> */
[----:B---3--:R-:W3:Y:S01]  /*7980*/  FENCE.VIEW.ASYNC.S ;  /* 0x00000000000073c6 */ /* 0x008ee20000000000 */
[----:B------:R-:W-:Y:S01]  /*7990*/  @P6 PRMT R0, R65, 0x654, R0 ;  /* 0x0000065441006816 */ /* 0x000fe20000000000 */
[----:B---3--:R-:W-:Y:S06]  /*79a0*/  BAR.SYNC.DEFER_BLOCKING 0x1, 0x80 ;  /* 0x0042000000007b1d */ /* 0x008fec0000010000 */
[----:B------:R-:W-:Y:S05]  /*79b0*/  @P0 BRA `(.L_x_123) ;  /* 0x0000000000280947 */ /* 0x000fea0003800000 */
[----:B------:R-:W3:Y:S01]  /*79c0*/  LDCU.64 UR6, c[0x0][0x348] ;  /* 0x00006900ff0677ac */ /* 0x000ee20008000a00 */
[----:B------:R-:W-:Y:S02]  /*79d0*/  UIADD3 UR9, UPT, UPT, UR49, 0x40, URZ ;  /* 0x0000004031097890 */ /* 0x000fe4000fffe0ff */
[----:B------:R-:W-:Y:S01]  /*79e0*/  UIADD3 UR8, UPT, UPT, UR44, 0x2200, URZ ;  /* 0x000022002c087890 */ /* 0x000fe2000fffe0ff */
[----:B------:R-:W-:Y:S01]  /*79f0*/  UMOV UR10, UR50 ;  /* 0x00000032000a7c82 */ /* 0x000fe20008000000 */
[----:B------:R-:W-:Y:S01]  /*7a00*/  UMOV UR11, UR36 ;  /* 0x00000024000b7c82 */ /* 0x000fe20008000000 */
[----:B---3--:R-:W-:Y:S04]  /*7a10*/  UIADD3 UR4, UP0, UPT, UR6, 0x680, URZ ;  /* 0x0000068006047890 */ /* 0x008fe8000ff1e0ff */
[----:B------:R-:W-:Y:S09]  /*7a20*/  UIADD3.X UR5, UPT, UPT, URZ, UR7, URZ, UP0, !UPT ;  /* 0x00000007ff057290 */ /* 0x000ff200087fe4ff */
[----:B------:R3:W-:Y:S01]  /*7a30*/  UTMASTG.3D [UR8], [UR4] ;  /* 0x00000008040073b5 */ /* 0x0007e20008010000 */
[----:B------:R0:W-:Y:S01]  /*7a40*/  UTMACMDFLUSH ;  /* 0x00000000000079b7 */ /* 0x0001e20000000000 */
[----:B---3--:R-:W-:Y:S04]  /*7a50*/  DEPBAR.LE SB0, 0x1 ;  /* 0x000080400000791a */ /* 0x008fe80000000000 */
.L_x_123:
[----:B------:R-:W-:Y:S05]  /*7a60*/  BSYNC.RECONVERGENT B0 ;  /* 0x0000000000007941 */ /* 0x000fea0003800200 */
.L_x_122:
        /* <DEDUP_REMOVED lines=8> */
[----:B---3--:R-:W-:Y:S06]  /*7af0*/  @!P6 BRA `(.L_x_125) ;  /* 0x000000000040e947 */ /* 0x008fec0003800000 */
        /* <DEDUP_REMOVED lines=8> */
[----:B------:R-:W3:Y:S02]  /*7b80*/  SYNCS.PHASECHK.TRANS64.TRYWAIT P0, [R3+URZ+0x40], R0 ;  /* 0x00004000030075a7 */ /* 0x000ee400080011ff */
[----:B---3--:R-:W-:Y:S05]  /*7b90*/  @!P0 BRA `(.L_x_128) ;  /* 0x00000014008c8947 */ /* 0x008fea0003800000 */
.L_x_127:
[----:B------:R-:W-:Y:S05]  /*7ba0*/  BSYNC B0 ;  /* 0x0000000000007941 */ /* 0x000fea0003800000 */
.L_x_126:
[----:B------:R-:W-:Y:S11]  /*7bb0*/  ISETP.NE.AND P0, PT, R64, RZ, PT ;  /* 0x000000ff4000720c */ /* 0x000ff60003f05270 */
[----:B------:R-:W-:Y:S02]  /*7bc0*/  @!UPT UIADD3 URZ, UPT, UPT, URZ, URZ, URZ ;  /* 0x000000fffffff290 */ /* 0x000fe4000fffe0ff */
[----:B------:R-:W-:Y:S05]  /*7bd0*/  @P0 WARPSYNC.ALL ;  /* 0x0000000000000948 */ /* 0x000fea0003800000 */
[----:B------:R4:W1:Y:S04]  /*7be0*/  @P0 LDSM.16.M88.4 R28, [R61+UR44+0x200] ;  /* 0x0002002c3d1c083b */ /* 0x0008680008000200 */
[----:B------:R4:W1:Y:S02]  /*7bf0*/  @P0 LDSM.16.M88.4 R36, [R2+0x200] ;  /* 0x000200000224083b */ /* 0x0008640000000200 */
.L_x_125:
[----:B------:R-:W-:Y:S05]  /*7c00*/  BSYNC B1 ;  /* 0x0000000000017941 */ /* 0x000fea0003800000 */
.L_x_124:
[----:B---3--:R-:W-:Y:S05]  /*7c10*/  VIADD R0, R25, 0x60 ;  /* 0x0000006019007836 */ /* 0x008fea0000000000 */
[----:B------:R-:W-:Y:S04]  /*7c20*/  SHF.R.U32.HI R0, RZ, 0x15, R0 ;  /* 0x00000015ff007819 */ /* 0x000fe80000011600 */
[----:B------:R-:W-:Y:S11]  /*7c30*/  LOP3.LUT P0, RZ, R0, 0x3, R46, 0x48, !PT ;  /* 0x0000000300ff7812 */ /* 0x000ff6000780482e */
[----:B------:R-:W-:Y:S02]  /*7c40*/  @!UPT UIADD3 URZ, UPT, UPT, URZ, URZ, URZ ;  /* 0x000000fffffff290 */ /* 0x000fe4000fffe0ff */
[----:B------:R-:W-:Y:S05]  /*7c50*/  @!P0 BRA `(.L_x_129) ;  /* 0x0000000000408947 */ /* 0x000fea0003800000 */
[----:B------:R-:W3:Y:S01]  /*7c60*/  LDCU.64 UR8, c[0x4][0x70] ;  /* 0x01000e00ff0877ac */ /* 0x000ee20008000a00 */
[----:B------:R-:W-:Y:S01]  /*7c70*/  MOV R3, 0x0 ;  /* 0x0000000000037802 */ /* 0x000fe20000000f00 */
[----:B------:R-:W-:Y:S02]  /*7c80*/  HFMA2 R12, -RZ, RZ, 0, 5.9604644775390625e-08 ;  /* 0x00000001ff0c7431 */ /* 0x000fe400000001ff */
[----:B-1----:R-:W-:Y:S02]  /*7c90*/  IMAD.MOV.U32 R8, RZ, RZ, 0x192 ;  /* 0x00000192ff087424 */ /* 0x002fe400078e00ff */
[----:B------:R-:W-:Y:S01]  /*7ca0*/  IMAD.MOV.U32 R13, RZ, RZ, RZ ;  /* 0x000000ffff0d7224 */ /* 0x000fe200078e00ff */
[----:B------:R-:W1:Y:S01]  /*7cb0*/  LDCU.64 UR6, c[0x4][0x78] ;  /* 0x01000f00ff0677ac */ /* 0x000e620008000a00 */
[----:B----4-:R-:W4:Y:S01]  /*7cc0*/  LDC.64 R2, c[0x4][R3] ;  /* 0x0100000003027b82 */ /* 0x010f220000000a00 */
        /* <DEDUP_REMOVED lines=9> */
.L_x_129:
[----:B------:R-:W-:Y:S01]  /*7d60*/  ISETP.NE.AND P0, PT, R57, RZ, PT ;  /* 0x000000ff3900720c */ /* 0x000fe20003f05270 */
[----:B------:R-:W-:Y:S05]  /*7d70*/  WARPSYNC.ALL ;  /* 0x0000000000007948 */ /* 0x000fea0003800000 */
[----:B------:R-:W-:Y:S01]  /*7d80*/  R2UR UR4, R25 ;  /* 0x00000000190472ca */ /* 0x000fe200000e0000 */
[----:B------:R-:W3:Y:S01]  /*7d90*/  S2UR UR5, SR_CgaCtaId ;  /* 0x00000000000579c3 */ /* 0x000ee20000008800 */
[C---:B-1----:R-:W-:Y:S01]  /*7da0*/  SHF.L.U32 R0, R28.reuse, 0x10, RZ ;  /* 0x000000101c007819 */ /* 0x042fe200000006ff */
[----:B------:R-:W-:Y:S01]  /*7db0*/  BSSY.RECONVERGENT B0, `(.L_x_130) ;  /* 0x0000052000007945 */ /* 0x000fe20003800200 */
[----:B----4-:R-:W-:Y:S02]  /*7dc0*/  LOP3.LUT R2, R28, 0xffff0000, RZ, 0xc0, !PT ;  /* 0xffff00001c027812 */ /* 0x010fe400078ec0ff */
[C---:B------:R-:W-:Y:S02]  /*7dd0*/  SHF.L.U32 R3, R29.reuse, 0x10, RZ ;  /* 0x000000101d037819 */ /* 0x040fe400000006ff */
[----:B------:R-:W-:Y:S02]  /*7de0*/  LOP3.LUT R20, R29, 0xffff0000, RZ, 0xc0, !PT ;  /* 0xffff00001d147812 */ /* 0x000fe400078ec0ff */
[C---:B------:R-:W-:Y:S02]  /*7df0*/  SHF.L.U32 R21, R30.reuse, 0x10, RZ ;  /* 0x000000101e157819 */ /* 0x040fe400000006ff */
[----:B------:R-:W-:Y:S01]  /*7e00*/  LOP3.LUT R25, R30, 0xffff0000, RZ, 0xc0, !PT ;  /* 0xffff00001e197812 */ /* 0x000fe200078ec0ff */
[----:B------:R-:W1:Y:S01]  /*7e10*/  LDTM.16dp256bit.x4 R4, tmem[UR4+0x60] ;  /* 0x00006004000479ee */ /* 0x000e620008120000 */
[----:B------:R-:W-:Y:S01]  /*7e20*/  R2UR UR4, R26 ;  /* 0x000000001a0472ca */ /* 0x000fe200000e0000 */
[----:B------:R-:W-:Y:S01]  /*7e30*/  NOP ;  /* 0x0000000000007918 */ /* 0x000fe20000000000 */
[C---:B------:R-:W-:Y:S02]  /*7e40*/  SHF.L.U32 R26, R31.reuse, 0x10, RZ ;  /* 0x000000101f1a7819 */ /* 0x040fe400000006ff */
[----:B------:R-:W-:Y:S02]  /*7e50*/  LOP3.LUT R28, R31, 0xffff0000, RZ, 0xc0, !PT ;  /* 0xffff00001f1c7812 */ /* 0x000fe400078ec0ff */
[C---:B------:R-:W-:Y:S02]  /*7e60*/  SHF.L.U32 R29, R36.reuse, 0x10, RZ ;  /* 0x00000010241d7819 */ /* 0x040fe400000006ff */
[----:B------:R-:W-:Y:S02]  /*7e70*/  LOP3.LUT R30, R36, 0xffff0000, RZ, 0xc0, !PT ;  /* 0xffff0000241e7812 */ /* 0x000fe400078ec0ff */
[C---:B------:R-:W-:Y:S02]  /*7e80*/  SHF.L.U32 R31, R37.reuse, 0x10, RZ ;  /* 0x00000010251f7819 */ /* 0x040fe400000006ff */
[----:B------:R-:W-:Y:S01]  /*7e90*/  LOP3.LUT R32, R37, 0xffff0000, RZ, 0xc0, !PT ;  /* 0xffff000025207812 */ /* 0x000fe200078ec0ff */
[----:B------:R-:W-:Y:S01]  /*7ea0*/  UIADD3 UR4, UPT, UPT, UR4, 0xd0, URZ ;  /* 0x000000d004047890 */ /* 0x000fe2000fffe0ff */
[C---:B------:R-:W-:Y:S02]  /*7eb0*/  SHF.L.U32 R33, R38.reuse, 0x10, RZ ;  /* 0x0000001026217819 */ /* 0x040fe400000006ff */
[----:B------:R-:W-:Y:S02]  /*7ec0*/  LOP3.LUT R34, R38, 0xffff0000, RZ, 0xc0, !PT ;  /* 0xffff000026227812 */ /* 0x000fe400078ec0ff */
[C---:B------:R-:W-:Y:S02]  /*7ed0*/  SHF.L.U32 R35, R39.reuse, 0x10, RZ ;  /* 0x0000001027237819 */ /* 0x040fe400000006ff */
[----:B------:R-:W-:Y:S01]  /*7ee0*/  LOP3.LUT R36, R39, 0xffff0000, RZ, 0xc0, !PT ;  /* 0xffff000027247812 */ /* 0x000fe200078ec0ff */
[C---:B-1----:R-:W-:Y:S01]  /*7ef0*/  FMUL R4, R24.reuse, R4 ;  /* 0x0000000418047220 */ /* 0x042fe20000400000 */
[----:B---3--:R-:W-:Y:S01]  /*7f00*/  UPRMT UR4, UR5, 0x654, UR4 ;  /* 0x0000065405047896 */ /* 0x008fe20008000004 */
[C---:B------:R-:W-:Y:S01]  /*7f10*/  FMUL R5, R24.reuse, R5 ;  /* 0x0000000518057220 */ /* 0x040fe20000400000 */
[C---:B------:R-:W-:Y:S01]  /*7f20*/  FMUL R6, R24.reuse, R6 ;  /* 0x0000000618067220 */ /* 0x040fe20000400000 */
[C---:B------:R-:W-:Y:S01]  /*7f30*/  FFMA R4, R27.reuse, R0, R4 ;  /* 0x000000001b047223 */ /* 0x040fe20000000004 */
[C---:B------:R-:W-:Y:S01]  /*7f40*/  FMUL R7, R24.reuse, R7 ;  /* 0x0000000718077220 */ /* 0x040fe20000400000 */
[C---:B------:R-:W-:Y:S01]  /*7f50*/  FFMA R5, R27.reuse, R2, R5 ;  /* 0x000000021b057223 */ /* 0x040fe20000000005 */
[C---:B------:R-:W-:Y:S01]  /*7f60*/  FFMA R6, R27.reuse, R3, R6 ;  /* 0x000000031b067223 */ /* 0x040fe20000000006 */
[C---:B------:R-:W-:Y:S01]  /*7f70*/  FMUL R8, R24.reuse, R8 ;  /* 0x0000000818087220 */ /* 0x040fe20000400000 */
[----:B------:R-:W-:Y:S01]  /*7f80*/  FFMA R7, R27, R20, R7 ;  /* 0x000000141b077223 */ /* 0x000fe20000000007 */
[----:B------:R-:W-:Y:S01]  /*7f90*/  SYNCS.ARRIVE.TRANS64.RED.A1T0 RZ, [UR4], RZ ;  /* 0x000000ffffff79a7 */ /* 0x000fe20008100404 */
[----:B------:R-:W-:Y:S01]  /*7fa0*/  F2FP.BF16.F32.PACK_AB R4, R5, R4 ;  /* 0x000000040504723e */ /* 0x000fe200000010ff */
[----:B------:R-:W-:Y:S01]  /*7fb0*/  FFMA R8, R27, R21, R8 ;  /* 0x000000151b087223 */ /* 0x000fe20000000008 */
[C---:B------:R-:W-:Y:S01]  /*7fc0*/  FMUL R9, R24.reuse, R9 ;  /* 0x0000000918097220 */ /* 0x040fe20000400000 */
[----:B------:R-:W-:Y:S01]  /*7fd0*/  F2FP.BF16.F32.PACK_AB R5, R7, R6 ;  /* 0x000000060705723e */ /* 0x000fe200000010ff */
[C---:B------:R-:W-:Y:S01]  /*7fe0*/  FMUL R0, R24.reuse, R10 ;  /* 0x0000000a18007220 */ /* 0x040fe20000400000 */
[C---:B------:R-:W-:Y:S01]  /*7ff0*/  FMUL R2, R24.reuse, R11 ;  /* 0x0000000b18027220 */ /* 0x040fe20000400000 */
[C---:B------:R-:W-:Y:S01]  /*8000*/  FMUL R3, R24.reuse, R12 ;  /* 0x0000000c18037220 */ /* 0x040fe20000400000 */
[C---:B------:R-:W-:Y:S01]  /*8010*/  FFMA R9, R27.reuse, R25, R9 ;  /* 0x000000191b097223 */ /* 0x040fe20000000009 */
[C---:B------:R-:W-:Y:S01]  /*8020*/  FMUL R10, R24.reuse, R13 ;  /* 0x0000000d180a7220 */ /* 0x040fe20000400000 */
[C---:B------:R-:W-:Y:S01]  /*8030*/  FFMA R0, R27.reuse, R26, R0 ;  /* 0x0000001a1b007223 */ /* 0x040fe20000000000 */
[C---:B------:R-:W-:Y:S01]  /*8040*/  FMUL R11, R24.reuse, R14 ;  /* 0x0000000e180b7220 */ /* 0x040fe20000400000 */
[C---:B------:R-:W-:Y:S01]  /*8050*/  FFMA R2, R27.reuse, R28, R2 ;  /* 0x0000001c1b027223 */ /* 0x040fe20000000002 */
[C---:B------:R-:W-:Y:S01]  /*8060*/  FMUL R15, R24.reuse, R15 ;  /* 0x0000000f180f7220 */ /* 0x040fe20000400000 */
[C---:B------:R-:W-:Y:S01]  /*8070*/  FMUL R12, R24.reuse, R16 ;  /* 0x00000010180c7220 */ /* 0x040fe20000400000 */
[C---:B------:R-:W-:Y:S01]  /*8080*/  FFMA R3, R27.reuse, R29, R3 ;  /* 0x0000001d1b037223 */ /* 0x040fe20000000003 */
[C---:B------:R-:W-:Y:S01]  /*8090*/  FMUL R13, R24.reuse, R17 ;  /* 0x00000011180d7220 */ /* 0x040fe20000400000 */
[C---:B------:R-:W-:Y:S01]  /*80a0*/  FFMA R10, R27.reuse, R30, R10 ;  /* 0x0000001e1b0a7223 */ /* 0x040fe2000000000a */
[C---:B------:R-:W-:Y:S01]  /*80b0*/  FMUL R14, R24.reuse, R18 ;  /* 0x00000012180e7220 */ /* 0x040fe20000400000 */
[C---:B------:R-:W-:Y:S01]  /*80c0*/  FFMA R11, R27.reuse, R31, R11 ;  /* 0x0000001f1b0b7223 */ /* 0x040fe2000000000b */
[C---:B------:R-:W-:Y:S01]  /*80d0*/  FFMA R15, R27.reuse, R32, R15 ;  /* 0x000000201b0f7223 */ /* 0x040fe2000000000f */
[----:B------:R-:W-:Y:S01]  /*80e0*/  FMUL R19, R24, R19 ;  /* 0x0000001318137220 */ /* 0x000fe20000400000 */
[C---:B------:R-:W-:Y:S01]  /*80f0*/  FFMA R12, R27.reuse, R33, R12 ;  /* 0x000000211b0c7223 */ /* 0x040fe2000000000c */
[C---:B------:R-:W-:Y:S01]  /*8100*/  FFMA R13, R27.reuse, R34, R13 ;  /* 0x000000221b0d7223 */ /* 0x040fe2000000000d */
[C---:B------:R-:W-:Y:S01]  /*8110*/  FFMA R14, R27.reuse, R35, R14 ;  /* 0x000000231b0e7223 */ /* 0x040fe2000000000e */
[----:B------:R-:W-:Y:S01]  /*8120*/  FFMA R19, R27, R36, R19 ;  /* 0x000000241b137223 */ /* 0x000fe20000000013 */
[----:B------:R-:W-:Y:S02]  /*8130*/  F2FP.BF16.F32.PACK_AB R6, R9, R8 ;  /* 0x000000080906723e */ /* 0x000fe400000010ff */
        /* <DEDUP_REMOVED lines=25> */
.L_x_131:
[----:B------:R-:W-:Y:S05]  /*82d0*/  BSYNC.RECONVERGENT B0 ;  /* 0x0000000000007941 */ /* 0x000fea0003800200 */
.L_x_130:
[----:B------:R-:W-:Y:S01]  /*82e0*/  BAR.SYNC.DEFER_BLOCKING 0x1, 0x80 ;  /* 0x0042000000007b1d */ /* 0x000fe20000010000 */
[----:B------:R-:W-:Y:S01]  /*82f0*/  UISETP.NE.AND UP0, UPT, UR47, -0x4, UPT ;  /* 0xfffffffc2f00788c */ /* 0x000fe2000bf05270 */
[----:B------:R-:W-:Y:S08]  /*8300*/  IADD3 R22, PT, PT, R22, 0x1, RZ ;  /* 0x0000000116167810 */ /* 0x000ff00007ffe0ff */
[----:B------:R-:W-:Y:S05]  /*8310*/  BRA.U !UP0, `(.L_x_132) ;  /* 0x0000000108247547 */ /* 0x000fea000b800000 */
[----:B------:R-:W-:Y:S01]  /*8320*/  ISETP.NE.AND P0, PT, R58, RZ, PT ;  /* 0x000000ff3a00720c */ /* 0x000fe20003f05270 */
[----:B------:R-:W-:Y:S01]  /*8330*/  IMAD.U32 R0, RZ, RZ, UR46 ;  /* 0x0000002eff007e24 */ /* 0x000fe2000f8e00ff */
[----:B------:R-:W-:Y:S04]  /*8340*/  UIADD3 UR4, UPT, UPT, UR46, 0x1, URZ ;  /* 0x000000012e047890 */ /* 0x000fe8000fffe0ff */
[----:B------:R-:W-:Y:S04]  /*8350*/  UISETP.NE.AND UP0, UPT, UR4, 0x4, UPT ;  /* 0x000000040400788c */ /* 0x000fe8000bf05270 */
[----:B------:R-:W-:Y:S03]  /*8360*/  USEL UR46, UR4, URZ, UP0 ;  /* 0x000000ff042e7287 */ /* 0x000fe60008000000 */
[----:B------:R-:W-:Y:S05]  /*8370*/  @P0 LEA R0, R0, UR44, 0x3 ;  /* 0x0000002c00000c11 */ /* 0x000fea000f8e18ff */
[----:B------:R-:W-:Y:S05]  /*8380*/  @P0 VIADD R0, R0, 0x60 ;  /* 0x0000006000000836 */ /* 0x000fea0000000000 */
[----:B------:R-:W-:Y:S04]  /*8390*/  @P0 PRMT R0, R65, 0x654, R0 ;  /* 0x0000065441000816 */ /* 0x000fe80000000000 */
[----:B------:R3:W-:Y:S03]  /*83a0*/  @P0 SYNCS.ARRIVE.TRANS64.RED.A1T0 RZ, [R0+URZ], RZ ;  /* 0x000000ff00ff09a7 */ /* 0x0007e600081004ff */
.L_x_132:
[----:B------:R-:W-:Y:S01]  /*83b0*/  R2UR UR5, R47 ;  /* 0x000000002f0572ca */ /* 0x000fe200000e0000 */
[----:B------:R-:W-:Y:S01]  /*83c0*/  UISETP.NE.AND UP0, UPT, UR61, URZ, UPT ;  /* 0x000000ff3d00728c */ /* 0x000fe2000bf05270 */
[----:B------:R-:W-:Y:S01]  /*83d0*/  R2UR UR4, R48 ;  /* 0x00000000300472ca */ /* 0x000fe200000e0000 */
[----:B------:R-:W-:Y:S01]  /*83e0*/  UIADD3 UR47, UPT, UPT, UR47, 0x4, URZ ;  /* 0x000000042f2f7890 */ /* 0x000fe2000fffe0ff */
[----:B------:R-:W-:Y:S01]  /*83f0*/  ISETP.NE.AND P0, PT, R52, 0x2, PT ;  /* 0x000000023400780c */ /* 0x000fe20003f05270 */
[----:B------:R-:W-:Y:S01]  /*8400*/  UMOV UR36, UR60 ;  /* 0x0000003c00247c82 */ /* 0x000fe20008000000 */
[----:B------:R-:W-:Y:S02]  /*8410*/  ISETP.NE.AND P1, PT, R22, 0x4, PT ;  /* 0x000000041600780c */ /* 0x000fe40003f25270 */
[----:B------:R-:W-:Y:S02]  /*8420*/  SEL R2, RZ, 0x1, P0 ;  /* 0x00000001ff027807 */ /* 0x000fe40000000000 */
[----:B---3--:R-:W-:Y:S02]  /*8430*/  SEL R0, RZ, 0x1, P1 ;  /* 0x00000001ff007807 */ /* 0x008fe40000800000 */
[----:B------:R-:W-:Y:S01]  /*8440*/  LOP3.LUT R53, R53, R2, RZ, 0x3c, !PT ;  /* 0x0000000235357212 */ /* 0x000fe200078e3cff */
[----:B------:R-:W-:Y:S01]  /*8450*/  UIADD3 UR20, UPT, UPT, UR37, UR5, URZ ;  /* 0x0000000525147290 */ /* 0x000fe2000fffe0ff */
[----:B------:R-:W-:Y:S01]  /*8460*/  LOP3.LUT R54, R54, R0, RZ, 0x3c, !PT ;  /* 0x0000000036367212 */ /* 0x000fe200078e3cff */
[----:B------:R-:W-:Y:S01]  /*8470*/  UIADD3 UR16, UPT, UPT, UR38, UR4, URZ ;  /* 0x0000000426107290 */ /* 0x000fe2000fffe0ff */
[----:B------:R-:W-:Y:S02]  /*8480*/  SEL R52, R52, RZ, P0 ;  /* 0x000000ff34347207 */ /* 0x000fe40000000000 */
[----:B------:R-:W-:Y:S01]  /*8490*/  SEL R22, R22, RZ, P1 ;  /* 0x000000ff16167207 */ /* 0x000fe20000800000 */
[----:B------:R-:W-:Y:S08]  /*84a0*/  BRA.U UP0, `(.L_x_133) ;  /* 0xffffffcd00b07547 */ /* 0x000ff0000b83ffff */
[----:B------:R-:W-:-:S13]  /*84b0*/  R2UR UR4, R49 ;  /* 0x00000000310472ca */ /* 0x000fda00000e0000 */
[----:B------:R-:W-:-:S09]  /*84c0*/  UISETP.NE.AND UP0, UPT, UR4, URZ, UPT ;  /* 0x000000ff0400728c */ /* 0x000fd2000bf05270 */
[----:B------:R-:W-:Y:S05]  /*84d0*/  BRA.U !UP0, `(.L_x_134) ;  /* 0x0000000108487547 */ /* 0x000fea000b800000 */
[----:B------:R-:W3:Y:S02]  /*84e0*/  LDCU.64 UR4, c[0x0][0x890] ;  /* 0x00011200ff0477ac */ /* 0x000ee40008000a00 */
[----:B---3--:R-:W-:-:S04]  /*84f0*/  UISETP.NE.U32.AND UP0, UPT, UR4, URZ, UPT ;  /* 0x000000ff0400728c */ /* 0x008fc8000bf05070 */
[----:B------:R-:W-:-:S09]  /*8500*/  UISETP.NE.AND.EX UP0, UPT, UR5, URZ, UPT, UP0 ;  /* 0x000000ff0500728c */ /* 0x000fd2000bf05300 */
[----:B------:R-:W-:Y:S05]  /*8510*/  BRA.U UP0, `(.L_x_135) ;  /* 0x00000001000c7547 */ /* 0x000fea000b800000 */
[----:B------:R-:W-:-:S13]  /*8520*/  FSETP.NEU.AND P0, PT, R27, RZ, PT ;  /* 0x000000ff1b00720b */ /* 0x000fda0003f0d000 */
[----:B------:R-:W-:Y:S05]  /*8530*/  @!P0 EXIT ;  /* 0x000000000000894d */ /* 0x000fea0003800000 */
[----:B------:R-:W-:Y:S05]  /*8540*/  BRA `(.L_x_134) ;  /* 0x00000000002c7947 */ /* 0x000fea0003800000 */
.L_x_135:
[----:B------:R-:W-:Y:S01]  /*8550*/  ISETP.NE.AND P0, PT, R51, RZ, PT ;  /* 0x000000ff3300720c */ /* 0x000fe20003f05270 */
[----:B------:R-:W-:-:S12]  /*8560*/  BSSY.RECONVERGENT B0, `(.L_x_134) ;  /* 0x0000009000007945 */ /* 0x000fd80003800200 */
[----:B------:R-:W-:Y:S05]  /*8570*/  @P0 BRA `(.L_x_136) ;  /* 0x0000000000140947 */ /* 0x000fea0003800000 */
[----:B------:R-:W3:Y:S02]  /*8580*/  LDCU.64 UR4, c[0x0][0x888] ;  /* 0x00011100ff0477ac */ /* 0x000ee40008000a00 */
[----:B---3--:R-:W-:-:S04]  /*8590*/  ISETP.NE.U32.AND P0, PT, RZ, UR4, PT ;  /* 0x00000004ff007c0c */ /* 0x008fc8000bf05070 */
[----:B------:R-:W-:-:S13]  /*85a0*/  ISETP.NE.AND.EX P0, PT, RZ, UR5, PT, P0 ;  /* 0x00000005ff007c0c */ /* 0x000fda000bf05300 */
[----:B------:R-:W-:Y:S05]  /*85b0*/  @!P0 EXIT ;  /* 0x000000000000894d */ /* 0x000fea0003800000 */
[----:B------:R-:W-:Y:S05]  /*85c0*/  BRA `(.L_x_137) ;  /* 0x0000000000087947 */ /* 0x000fea0003800000 */
.L_x_136:
[----:B------:R-:W-:-:S13]  /*85d0*/  FSETP.NEU.AND P0, PT, R27, RZ, PT ;  /* 0x000000ff1b00720b */ /* 0x000fda0003f0d000 */
[----:B------:R-:W-:Y:S05]  /*85e0*/  @!P0 EXIT ;  /* 0x000000000000894d */ /* 0x000fea0003800000 */
.L_x_137:
[----:B------:R-:W-:Y:S05]  /*85f0*/  BSYNC.RECONVERGENT B0 ;  /* 0x0000000000007941 */ /* 0x000fea0003800200 */
.L_x_134:
[----:B------:R-:W3:Y:S01]  /*8600*/  S2UR UR5, SR_CgaCtaId ;  /* 0x00000000000579c3 */ /* 0x000ee20000008800 */
[----:B------:R-:W-:Y:S01]  /*8610*/  ULEA UR4, UR46, UR44, 0x3 ;  /* 0x0000002c2e047291 */ /* 0x000fe2000f8e18ff */
[----:B------:R-:W-:-:S04]  /*8620*/  DEPBAR.LE SB0, 0x0 ;  /* 0x000080000000791a */ /* 0x000fc80000000000 */
[----:B------:R-:W-:-:S04]  /*8630*/  UIADD3 UR4, UPT, UPT, UR4, 0x60, URZ ;  /* 0x0000006004047890 */ /* 0x000fc8000fffe0ff */
[----:B---3--:R-:W-:-:S09]  /*8640*/  UPRMT UR4, UR5, 0x654, UR4 ;  /* 0x0000065405047896 */ /* 0x008fd20008000004 */
[----:B------:R-:W-:Y:S01]  /*8650*/  SYNCS.ARRIVE.TRANS64.RED.A1T0 RZ, [UR4], RZ ;  /* 0x000000ffffff79a7 */ /* 0x000fe20008100404 */
[----:B------:R-:W-:Y:S05]  /*8660*/  EXIT ;  /* 0x000000000000794d */ /* 0x000fea0003800000 */
.L_x_24:
[----:B-1----:R1:W3:Y:S02]  /*8670*/  SYNCS.PHASECHK.TRANS64.TRYWAIT P0, [R0+URZ+0x100], R2 ;  /* 0x00010002000075a7 */ /* 0x0022e400080011ff */
[----:B---3--:R-:W-:Y:S05]  /*8680*/  @!P0 NANOSLEEP.SYNCS 0x989680 ;  /* 0x009896800000895d */ /* 0x008fea0003900000 */
[----:B------:R-:W3:Y:S02]  /*8690*/  @!P0 SYNCS.PHASECHK.TRANS64 P0, [R0+URZ+0x100], R2 ;  /* 0x00010002000085a7 */ /* 0x000ee400080010ff */
[----:B---3--:R-:W-:Y:S05]  /*86a0*/  @!P0 BRA `(.L_x_24) ;  /* 0xfffffffc00f08947 */ /* 0x008fea000383ffff */
[----:B------:R-:W-:Y:S05]  /*86b0*/  BRA `(.L_x_138) ;  /* 0xffffff9000e87947 */ /* 0x000fea000383ffff */
.L_x_27:
[----:B-1----:R-:W-:-:S07]  /*86c0*/  MOV R0, UR33 ;  /* 0x0000002100007c02 */ /* 0x002fce0008000f00 */
.L_x_139:
[----:B-1----:R1:W3:Y:S02]  /*86d0*/  SYNCS.PHASECHK.TRANS64.TRYWAIT P0, [R0+URZ+0x20], R3 ;  /* 0x00002003000075a7 */ /* 0x0022e400080011ff */
[----:B---3--:R-:W-:Y:S05]  /*86e0*/  @!P0 NANOSLEEP.SYNCS 0x989680 ;  /* 0x009896800000895d */ /* 0x008fea0003900000 */
[----:B------:R-:W3:Y:S02]  /*86f0*/  @!P0 SYNCS.PHASECHK.TRANS64 P0, [R0+URZ+0x20], R3 ;  /* 0x00002003000085a7 */ /* 0x000ee400080010ff */
[----:B---3--:R-:W-:Y:S05]  /*8700*/  @!P0 BRA `(.L_x_139) ;  /* 0xfffffffc00f08947 */ /* 0x008fea000383ffff */
[----:B------:R-:W-:Y:S05]  /*8710*/  BRA `(.L_x_26) ;  /* 0xffffff94002c7947 */ /* 0x000fea000383ffff */
.L_x_34:
[----:B-1----:R-:W-:-:S07]  /*8720*/  MOV R0, UR17 ;  /* 0x0000001100007c02 */ /* 0x002fce0008000f00 */
.L_x_140:
[----:B-1----:R1:W3:Y:S02]  /*8730*/  SYNCS.PHASECHK.TRANS64.TRYWAIT P0, [R0+URZ+0x20], R3 ;  /* 0x00002003000075a7 */ /* 0x0022e400080011ff */
[----:B---3--:R-:W-:Y:S05]  /*8740*/  @!P0 NANOSLEEP.SYNCS 0x989680 ;  /* 0x009896800000895d */ /* 0x008fea0003900000 */
[----:B------:R-:W3:Y:S02]  /*8750*/  @!P0 SYNCS.PHASECHK.TRANS64 P0, [R0+URZ+0x20], R3 ;  /* 0x00002003000085a7 */ /* 0x000ee400080010ff */
[----:B---3--:R-:W-:Y:S05]  /*8760*/  @!P0 BRA `(.L_x_140) ;  /* 0xfffffffc00f08947 */ /* 0x008fea000383ffff */
[----:B------:R-:W-:Y:S05]  /*8770*/  BRA `(.L_x_33) ;  /* 0xffffff9400f47947 */ /* 0x000fea000383ffff */
.L_x_39:
[----:B-1----:R1:W3:Y:S02]  /*8780*/  SYNCS.PHASECHK.TRANS64.TRYWAIT P0, [R3+URZ+0x90], R0 ;  /* 0x00009000030075a7 */ /* 0x0022e400080011ff */
[----:B---3--:R-:W-:Y:S05]  /*8790*/  @!P0 NANOSLEEP.SYNCS 0x989680 ;  /* 0x009896800000895d */ /* 0x008fea0003900000 */
[----:B------:R-:W3:Y:S02]  /*87a0*/  @!P0 SYNCS.PHASECHK.TRANS64 P0, [R3+URZ+0x90], R0 ;  /* 0x00009000030085a7 */ /* 0x000ee400080010ff */
[----:B---3--:R-:W-:Y:S05]  /*87b0*/  @!P0 BRA `(.L_x_39) ;  /* 0xfffffffc00f08947 */ /* 0x008fea000383ffff */
[----:B------:R-:W-:Y:S05]  /*87c0*/  BRA `(.L_x_141) ;  /* 0xffffff9800947947 */ /* 0x000fea000383ffff */
.L_x_43:
[----:B------:R-:W-:-:S07]  /*87d0*/  MOV R0, UR4 ;  /* 0x0000000400007c02 */ /* 0x000fce0008000f00 */
.L_x_142:
[----:B-1----:R1:W3:Y:S02]  /*87e0*/  SYNCS.PHASECHK.TRANS64.TRYWAIT P0, [R0+URZ], R2 ;  /* 0x00000002000075a7 */ /* 0x0022e400080011ff */
[----:B---3--:R-:W-:Y:S05]  /*87f0*/  @!P0 NANOSLEEP.SYNCS 0x989680 ;  /* 0x009896800000895d */ /* 0x008fea0003900000 */
[----:B------:R-:W3:Y:S02]  /*8800*/  @!P0 SYNCS.PHASECHK.TRANS64 P0, [R0+URZ], R2 ;  /* 0x00000002000085a7 */ /* 0x000ee400080010ff */
[----:B---3--:R-:W-:Y:S05]  /*8810*/  @!P0 BRA `(.L_x_142) ;  /* 0xfffffffc00f08947 */ /* 0x008fea000383ffff */
[----:B------:R-:W-:Y:S05]  /*8820*/  BRA `(.L_x_143) ;  /* 0xffffffa000407947 */ /* 0x000fea000383ffff */
.L_x_44:
[----:B------:R-:W-:-:S07]  /*8830*/  MOV R0, UR5 ;  /* 0x0000000500007c02 */ /* 0x000fce0008000f00 */
.L_x_144:
[----:B-1----:R1:W3:Y:S02]  /*8840*/  SYNCS.PHASECHK.TRANS64.TRYWAIT P0, [R0+URZ], R3 ;  /* 0x00000003000075a7 */ /* 0x0022e400080011ff */
[----:B---3--:R-:W-:Y:S05]  /*8850*/  @!P0 NANOSLEEP.SYNCS 0x989680 ;  /* 0x009896800000895d */ /* 0x008fea0003900000 */
[----:B------:R-:W3:Y:S02]  /*8860*/  @!P0 SYNCS.PHASECHK.TRANS64 P0, [R0+URZ], R3 ;  /* 0x00000003000085a7 */ /* 0x000ee400080010ff */
[----:B---3--:R-:W-:Y:S05]  /*8870*/  @!P0 BRA `(.L_x_144) ;  /* 0xfffffffc00f08947 */ /* 0x008fea000383ffff */
[----:B------:R-:W-:Y:S05]  /*8880*/  BRA `(.L_x_145) ;  /* 0xffffffa0004c7947 */ /* 0x000fea000383ffff */
.L_x_45:
[----:B------:R-:W-:-:S07]  /*8890*/  MOV R0, UR5 ;  /* 0x0000000500007c02 */ /* 0x000fce0008000f00 */
.L_x_146:
[----:B-1----:R1:W3:Y:S02]  /*88a0*/  SYNCS.PHASECHK.TRANS64.TRYWAIT P0, [R0+URZ], R3 ;  /* 0x00000003000075a7 */ /* 0x0022e400080011ff */
[----:B---3--:R-:W-:Y:S05]  /*88b0*/  @!P0 NANOSLEEP.SYNCS 0x989680 ;  /* 0x009896800000895d */ /* 0x008fea0003900000 */
[----:B------:R-:W3:Y:S02]  /*88c0*/  @!P0 SYNCS.PHASECHK.TRANS64 P0, [R0+URZ], R3 ;  /* 0x00000003000085a7 */ /* 0x000ee400080010ff */
[----:B---3--:R-:W-:Y:S05]  /*88d0*/  @!P0 BRA `(.L_x_146) ;  /* 0xfffffffc00f08947 */ /* 0x008fea000383ffff */
[----:B------:R-:W-:Y:S05]  /*88e0*/  BRA `(.L_x_147) ;  /* 0xffffffa000587947 */ /* 0x000fea000383ffff */
.L_x_48:
[----:B--2---:R2:W3:Y:S02]  /*88f0*/  SYNCS.PHASECHK.TRANS64.TRYWAIT P0, [R2+URZ+0xf0], R4 ;  /* 0x0000f004020075a7 */ /* 0x0044e400080011ff */
[----:B---3--:R-:W-:Y:S05]  /*8900*/  @!P0 NANOSLEEP.SYNCS 0x989680 ;  /* 0x009896800000895d */ /* 0x008fea0003900000 */
[----:B------:R-:W3:Y:S02]  /*8910*/  @!P0 SYNCS.PHASECHK.TRANS64 P0, [R2+URZ+0xf0], R4 ;  /* 0x0000f004020085a7 */ /* 0x000ee400080010ff */
[----:B---3--:R-:W-:Y:S05]  /*8920*/  @!P0 BRA `(.L_x_48) ;  /* 0xfffffffc00f08947 */ /* 0x008fea000383ffff */
[----:B------:R-:W-:Y:S05]  /*8930*/  BRA `(.L_x_148) ;  /* 0xffffffa000bc7947 */ /* 0x000fea000383ffff */
.L_x_49:
[----:B------:R-:W-:-:S07]  /*8940*/  MOV R2, UR4 ;  /* 0x0000000400027c02 */ /* 0x000fce0008000f00 */
.L_x_149:
[----:B--2---:R2:W3:Y:S02]  /*8950*/  SYNCS.PHASECHK.TRANS64.TRYWAIT P0, [R2+URZ+0xa0], R5 ;  /* 0x0000a005020075a7 */ /* 0x0044e400080011ff */
[----:B---3--:R-:W-:Y:S05]  /*8960*/  @!P0 NANOSLEEP.SYNCS 0x989680 ;  /* 0x009896800000895d */ /* 0x008fea0003900000 */
[----:B------:R-:W3:Y:S02]  /*8970*/  @!P0 SYNCS.PHASECHK.TRANS64 P0, [R2+URZ+0xa0], R5 ;  /* 0x0000a005020085a7 */ /* 0x000ee400080010ff */
[----:B---3--:R-:W-:Y:S05]  /*8980*/  @!P0 BRA `(.L_x_149) ;  /* 0xfffffffc00f08947 */ /* 0x008fea000383ffff */
[----:B------:R-:W-:Y:S05]  /*8990*/  BRA `(.L_x_150) ;  /* 0xffffffa000cc7947 */ /* 0x000fea000383ffff */
.L_x_50:
[----:B--2---:R2:W3:Y:S02]  /*89a0*/  SYNCS.PHASECHK.TRANS64.TRYWAIT P1, [R2+URZ+0x90], R4 ;  /* 0x00009004020075a7 */ /* 0x0044e400080211ff */
[----:B---3--:R-:W-:Y:S05]  /*89b0*/  @!P1 NANOSLEEP.SYNCS 0x989680 ;  /* 0x009896800000995d */ /* 0x008fea0003900000 */
[----:B------:R-:W3:Y:S02]  /*89c0*/  @!P1 SYNCS.PHASECHK.TRANS64 P1, [R2+URZ+0x90], R4 ;  /* 0x00009004020095a7 */ /* 0x000ee400080210ff */
[----:B---3--:R-:W-:Y:S05]  /*89d0*/  @!P1 BRA `(.L_x_50) ;  /* 0xfffffffc00f09947 */ /* 0x008fea000383ffff */
[----:B------:R-:W-:Y:S05]  /*89e0*/  BRA `(.L_x_151) ;  /* 0xffffffa000fc7947 */ /* 0x000fea000383ffff */
.L_x_53:
[----:B------:R-:W-:-:S07]  /*89f0*/  MOV R0, UR4 ;  /* 0x0000000400007c02 */ /* 0x000fce0008000f00 */
.L_x_152:
[----:B--2---:R2:W3:Y:S02]  /*8a00*/  SYNCS.PHASECHK.TRANS64.TRYWAIT P0, [R0+URZ+0xa0], R2 ;  /* 0x0000a002000075a7 */ /* 0x0044e400080011ff */
[----:B---3--:R-:W-:Y:S05]  /*8a10*/  @!P0 NANOSLEEP.SYNCS 0x989680 ;  /* 0x009896800000895d */ /* 0x008fea0003900000 */
[----:B------:R-:W3:Y:S02]  /*8a20*/  @!P0 SYNCS.PHASECHK.TRANS64 P0, [R0+URZ+0xa0], R2 ;  /* 0x0000a002000085a7 */ /* 0x000ee400080010ff */
[----:B---3--:R-:W-:Y:S05]  /*8a30*/  @!P0 BRA `(.L_x_152) ;  /* 0xfffffffc00f08947 */ /* 0x008fea000383ffff */
[----:B------:R-:W-:Y:S05]  /*8a40*/  BRA `(.L_x_52) ;  /* 0xffffffa400507947 */ /* 0x000fea000383ffff */
.L_x_60:
[----:B-1----:R1:W2:Y:S02]  /*8a50*/  SYNCS.PHASECHK.TRANS64.TRYWAIT P1, [R0+URZ+0x90], R2 ;  /* 0x00009002000075a7 */ /* 0x0022a400080211ff */
[----:B--2---:R-:W-:Y:S05]  /*8a60*/  @!P1 NANOSLEEP.SYNCS 0x989680 ;  /* 0x009896800000995d */ /* 0x004fea0003900000 */
[----:B------:R-:W2:Y:S02]  /*8a70*/  @!P1 SYNCS.PHASECHK.TRANS64 P1, [R0+URZ+0x90], R2 ;  /* 0x00009002000095a7 */ /* 0x000ea400080210ff */
[----:B--2---:R-:W-:Y:S05]  /*8a80*/  @!P1 BRA `(.L_x_60) ;  /* 0xfffffffc00f09947 */ /* 0x004fea000383ffff */
[----:B------:R-:W-:Y:S05]  /*8a90*/  BRA `(.L_x_153) ;  /* 0xffffffa800b87947 */ /* 0x000fea000383ffff */
.L_x_61:
[----:B------:R-:W-:-:S07]  /*8aa0*/  MOV R2, UR23 ;  /* 0x0000001700027c02 */ /* 0x000fce0008000f00 */
.L_x_154:
[----:B-1----:R1:W2:Y:S02]  /*8ab0*/  SYNCS.PHASECHK.TRANS64.TRYWAIT P0, [R2+URZ+0xd0], R0 ;  /* 0x0000d000020075a7 */ /* 0x0022a400080011ff */
[----:B--2---:R-:W-:Y:S05]  /*8ac0*/  @!P0 NANOSLEEP.SYNCS 0x989680 ;  /* 0x009896800000895d */ /* 0x004fea0003900000 */
[----:B------:R-:W2:Y:S02]  /*8ad0*/  @!P0 SYNCS.PHASECHK.TRANS64 P0, [R2+URZ+0xd0], R0 ;  /* 0x0000d000020085a7 */ /* 0x000ea400080010ff */
[----:B--2---:R-:W-:Y:S05]  /*8ae0*/  @!P0 BRA `(.L_x_154) ;  /* 0xfffffffc00f08947 */ /* 0x004fea000383ffff */
[----:B------:R-:W-:Y:S05]  /*8af0*/  BRA `(.L_x_155) ;  /* 0xffffffac00087947 */ /* 0x000fea000383ffff */
.L_x_64:
[----:B------:R-:W-:Y:S07]  /*8b00*/  MOV R0, UR5 ;  /* 0x0000000500007c02 */ /* 0x000fee0008000f00 */
.L_x_156:
[----:B-1----:R1:W2:Y:S02]  /*8b10*/  SYNCS.PHASECHK.TRANS64.TRYWAIT P0, [R0+URZ], R2 ;  /* 0x00000002000075a7 */ /* 0x0022a400080011ff */
[----:B--2---:R-:W-:Y:S05]  /*8b20*/  @!P0 NANOSLEEP.SYNCS 0x989680 ;  /* 0x009896800000895d */ /* 0x004fea0003900000 */
[----:B------:R-:W2:Y:S02]  /*8b30*/  @!P0 SYNCS.PHASECHK.TRANS64 P0, [R0+URZ], R2 ;  /* 0x00000002000085a7 */ /* 0x000ea400080010ff */
[----:B--2---:R-:W-:Y:S05]  /*8b40*/  @!P0 BRA `(.L_x_156) ;  /* 0xfffffffc00f08947 */ /* 0x004fea000383ffff */
[----:B------:R-:W-:Y:S05]  /*8b50*/  BRA `(.L_x_63) ;  /* 0xffffffac00247947 */ /* 0x000fea000383ffff */
.L_x_67:
[----:B------:R-:W-:-:S07]  /*8b60*/  MOV R0, UR4 ;  /* 0x0000000400007c02 */ /* 0x000fce0008000f00 */
.L_x_157:
[----:B--2---:R2:W4:Y:S02]  /*8b70*/  SYNCS.PHASECHK.TRANS64.TRYWAIT P0, [R0+URZ], R2 ;  /* 0x00000002000075a7 */ /* 0x00452400080011ff */
[----:B----4-:R-:W-:Y:S05]  /*8b80*/  @!P0 NANOSLEEP.SYNCS 0x989680 ;  /* 0x009896800000895d */ /* 0x010fea0003900000 */
[----:B------:R-:W4:Y:S02]  /*8b90*/  @!P0 SYNCS.PHASECHK.TRANS64 P0, [R0+URZ], R2 ;  /* 0x00000002000085a7 */ /* 0x000f2400080010ff */
[----:B----4-:R-:W-:Y:S05]  /*8ba0*/  @!P0 BRA `(.L_x_157) ;  /* 0xfffffffc00f08947 */ /* 0x010fea000383ffff */
[----:B------:R-:W-:Y:S05]  /*8bb0*/  BRA `(.L_x_158) ;  /* 0xffffffac00d87947 */ /* 0x000fea000383ffff */
.L_x_68:
[----:B------:R-:W-:-:S07]  /*8bc0*/  MOV R0, UR5 ;  /* 0x0000000500007c02 */ /* 0x000fce0008000f00 */
.L_x_159:
[----:B-1----:R1:W2:Y:S02]  /*8bd0*/  SYNCS.PHASECHK.TRANS64.TRYWAIT P0, [R0+URZ], R3 ;  /* 0x00000003000075a7 */ /* 0x0022a400080011ff */
[----:B--2---:R-:W-:Y:S05]  /*8be0*/  @!P0 NANOSLEEP.SYNCS 0x989680 ;  /* 0x009896800000895d */ /* 0x004fea0003900000 */
[----:B------:R-:W2:Y:S02]  /*8bf0*/  @!P0 SYNCS.PHASECHK.TRANS64 P0, [R0+URZ], R3 ;  /* 0x00000003000085a7 */ /* 0x000ea400080010ff */
[----:B--2---:R-:W-:Y:S05]  /*8c00*/  @!P0 BRA `(.L_x_159) ;  /* 0xfffffffc00f08947 */ /* 0x004fea000383ffff */
[----:B------:R-:W-:Y:S05]  /*8c10*/  BRA `(.L_x_160) ;  /* 0xffffffac00e47947 */ /* 0x000fea000383ffff */
.L_x_69:
[----:B------:R-:W-:-:S07]  /*8c20*/  MOV R0, UR5 ;  /* 0x0000000500007c02 */ /* 0x000fce0008000f00 */
.L_x_161:
[----:B-1----:R1:W2:Y:S02]  /*8c30*/  SYNCS.PHASECHK.TRANS64.TRYWAIT P0, [R0+URZ], R3 ;  /* 0x00000003000075a7 */ /* 0x0022a400080011ff */
[----:B--2---:R-:W-:Y:S05]  /*8c40*/  @!P0 NANOSLEEP.SYNCS 0x989680 ;  /* 0x009896800000895d */ /* 0x004fea0003900000 */
[----:B------:R-:W2:Y:S02]  /*8c50*/  @!P0 SYNCS.PHASECHK.TRANS64 P0, [R0+URZ], R3 ;  /* 0x00000003000085a7 */ /* 0x000ea400080010ff */
[----:B--2---:R-:W-:Y:S05]  /*8c60*/  @!P0 BRA `(.L_x_161) ;  /* 0xfffffffc00f08947 */ /* 0x004fea000383ffff */
[----:B------:R-:W-:Y:S05]  /*8c70*/  BRA `(.L_x_162) ;  /* 0xffffffac00f07947 */ /* 0x000fea000383ffff */
.L_x_70:
[----:B-1----:R-:W-:-:S07]  /*8c80*/  MOV R0, UR4 ;  /* 0x0000000400007c02 */ /* 0x002fce0008000f00 */
.L_x_163:
[----:B-1----:R1:W2:Y:S02]  /*8c90*/  SYNCS.PHASECHK.TRANS64.TRYWAIT P0, [R0+URZ], R2 ;  /* 0x00000002000075a7 */ /* 0x0022a400080011ff */
[----:B--2---:R-:W-:Y:S05]  /*8ca0*/  @!P0 NANOSLEEP.SYNCS 0x989680 ;  /* 0x009896800000895d */ /* 0x004fea0003900000 */
[----:B------:R-:W2:Y:S02]  /*8cb0*/  @!P0 SYNCS.PHASECHK.TRANS64 P0, [R0+URZ], R2 ;  /* 0x00000002000085a7 */ /* 0x000ea400080010ff */
[----:B--2---:R-:W-:Y:S05]  /*8cc0*/  @!P0 BRA `(.L_x_163) ;  /* 0xfffffffc00f08947 */ /* 0x004fea000383ffff */
[----:B------:R-:W-:Y:S05]  /*8cd0*/  BRA `(.L_x_164) ;  /* 0xffffffac00fc7947 */ /* 0x000fea000383ffff */
.L_x_75:
[----:B--2---:R2:W3:Y:S02]  /*8ce0*/  SYNCS.PHASECHK.TRANS64.TRYWAIT P0, [R12+URZ+0x90], R0 ;  /* 0x000090000c0075a7 */ /* 0x0044e400080011ff */
[----:B---3--:R-:W-:Y:S05]  /*8cf0*/  @!P0 NANOSLEEP.SYNCS 0x989680 ;  /* 0x009896800000895d */ /* 0x008fea0003900000 */
[----:B------:R-:W3:Y:S02]  /*8d00*/  @!P0 SYNCS.PHASECHK.TRANS64 P0, [R12+URZ+0x90], R0 ;  /* 0x000090000c0085a7 */ /* 0x000ee400080010ff */
[----:B---3--:R-:W-:Y:S05]  /*8d10*/  @!P0 BRA `(.L_x_75) ;  /* 0xfffffffc00f08947 */ /* 0x008fea000383ffff */
[----:B------:R-:W-:Y:S05]  /*8d20*/  BRA `(.L_x_165) ;  /* 0xffffffb4002c7947 */ /* 0x000fea000383ffff */
.L_x_78:
[----:B--2---:R-:W-:Y:S07]  /*8d30*/  MOV R0, UR21 ;  /* 0x0000001500007c02 */ /* 0x004fee0008000f00 */
.L_x_166:
[----:B--2---:R2:W3:Y:S02]  /*8d40*/  SYNCS.PHASECHK.TRANS64.TRYWAIT P2, [R0+URZ+0x88], R6 ;  /* 0x00008806000075a7 */ /* 0x0044e400080411ff */
[----:B---3--:R-:W-:Y:S05]  /*8d50*/  @!P2 NANOSLEEP.SYNCS 0x989680 ;  /* 0x009896800000a95d */ /* 0x008fea0003900000 */
[----:B------:R-:W3:Y:S02]  /*8d60*/  @!P2 SYNCS.PHASECHK.TRANS64 P2, [R0+URZ+0x88], R6 ;  /* 0x000088060000a5a7 */ /* 0x000ee400080410ff */
[----:B---3--:R-:W-:Y:S05]  /*8d70*/  @!P2 BRA `(.L_x_166) ;  /* 0xfffffffc00f0a947 */ /* 0x008fea000383ffff */
[----:B------:R-:W-:Y:S05]  /*8d80*/  BRA `(.L_x_77) ;  /* 0xffffffb800947947 */ /* 0x000fea000383ffff */
.L_x_81:
[----:B------:R-:W-:Y:S07]  /*8d90*/  MOV R0, UR21 ;  /* 0x0000001500007c02 */ /* 0x000fee0008000f00 */
.L_x_167:
[----:B--2---:R2:W3:Y:S02]  /*8da0*/  SYNCS.PHASECHK.TRANS64.TRYWAIT P0, [R0+URZ+0x60], R9 ;  /* 0x00006009000075a7 */ /* 0x0044e400080011ff */
[----:B---3--:R-:W-:Y:S05]  /*8db0*/  @!P0 NANOSLEEP.SYNCS 0x989680 ;  /* 0x009896800000895d */ /* 0x008fea0003900000 */
[----:B------:R-:W3:Y:S02]  /*8dc0*/  @!P0 SYNCS.PHASECHK.TRANS64 P0, [R0+URZ+0x60], R9 ;  /* 0x00006009000085a7 */ /* 0x000ee400080010ff */
[----:B---3--:R-:W-:Y:S05]  /*8dd0*/  @!P0 BRA `(.L_x_167) ;  /* 0xfffffffc00f08947 */ /* 0x008fea000383ffff */
[----:B------:R-:W-:Y:S05]  /*8de0*/  BRA `(.L_x_168) ;  /* 0xffffffb800f07947 */ /* 0x000fea000383ffff */
.L_x_82:
[----:B------:R-:W-:Y:S07]  /*8df0*/  MOV R0, UR21 ;  /* 0x0000001500007c02 */ /* 0x000fee0008000f00 */
.L_x_169:
[----:B--2---:R2:W3:Y:S02]  /*8e00*/  SYNCS.PHASECHK.TRANS64.TRYWAIT P0, [R0+URZ+0x68], R9 ;  /* 0x00006809000075a7 */ /* 0x0044e400080011ff */
[----:B---3--:R-:W-:Y:S05]  /*8e10*/  @!P0 NANOSLEEP.SYNCS 0x989680 ;  /* 0x009896800000895d */ /* 0x008fea0003900000 */
[----:B------:R-:W3:Y:S02]  /*8e20*/  @!P0 SYNCS.PHASECHK.TRANS64 P0, [R0+URZ+0x68], R9 ;  /* 0x00006809000085a7 */ /* 0x000ee400080010ff */
[----:B---3--:R-:W-:Y:S05]  /*8e30*/  @!P0 BRA `(.L_x_169) ;  /* 0xfffffffc00f08947 */ /* 0x008fea000383ffff */
[----:B------:R-:W-:Y:S05]  /*8e40*/  BRA `(.L_x_170) ;  /* 0xffffffbc00287947 */ /* 0x000fea000383ffff */
.L_x_83:
[----:B------:R-:W-:Y:S07]  /*8e50*/  MOV R0, UR21 ;  /* 0x0000001500007c02 */ /* 0x000fee0008000f00 */
.L_x_171:
[----:B--2---:R2:W3:Y:S02]  /*8e60*/  SYNCS.PHASECHK.TRANS64.TRYWAIT P0, [R0+URZ+0x70], R9 ;  /* 0x00007009000075a7 */ /* 0x0044e400080011ff */
[----:B---3--:R-:W-:Y:S05]  /*8e70*/  @!P0 NANOSLEEP.SYNCS 0x989680 ;  /* 0x009896800000895d */ /* 0x008fea0003900000 */
[----:B------:R-:W3:Y:S02]  /*8e80*/  @!P0 SYNCS.PHASECHK.TRANS64 P0, [R0+URZ+0x70], R9 ;  /* 0x00007009000085a7 */ /* 0x000ee400080010ff */
[----:B---3--:R-:W-:Y:S05]  /*8e90*/  @!P0 BRA `(.L_x_171) ;  /* 0xfffffffc00f08947 */ /* 0x008fea000383ffff */
[----:B------:R-:W-:Y:S05]  /*8ea0*/  BRA `(.L_x_172) ;  /* 0xffffffbc006c7947 */ /* 0x000fea000383ffff */
.L_x_84:
[----:B------:R-:W-:Y:S07]  /*8eb0*/  MOV R0, UR21 ;  /* 0x0000001500007c02 */ /* 0x000fee0008000f00 */
.L_x_173:
[----:B--2---:R2:W3:Y:S02]  /*8ec0*/  SYNCS.PHASECHK.TRANS64.TRYWAIT P0, [R0+URZ+0x78], R9 ;  /* 0x00007809000075a7 */ /* 0x0044e400080011ff */
[----:B---3--:R-:W-:Y:S05]  /*8ed0*/  @!P0 NANOSLEEP.SYNCS 0x989680 ;  /* 0x009896800000895d */ /* 0x008fea0003900000 */
[----:B------:R-:W3:Y:S02]  /*8ee0*/  @!P0 SYNCS.PHASECHK.TRANS64 P0, [R0+URZ+0x78], R9 ;  /* 0x00007809000085a7 */ /* 0x000ee400080010ff */
[----:B---3--:R-:W-:Y:S05]  /*8ef0*/  @!P0 BRA `(.L_x_173) ;  /* 0xfffffffc00f08947 */ /* 0x008fea000383ffff */
[----:B------:R-:W-:Y:S05]  /*8f00*/  BRA `(.L_x_174) ;  /* 0xffffffbc00ac7947 */ /* 0x000fea000383ffff */
.L_x_86:
[----:B------:R-:W-:-:S07]  /*8f10*/  MOV R0, UR21 ;  /* 0x0000001500007c02 */ /* 0x000fce0008000f00 */
.L_x_175:
[----:B---3--:R3:W4:Y:S02]  /*8f20*/  SYNCS.PHASECHK.TRANS64.TRYWAIT P0, [R0+URZ+0x60], R2 ;  /* 0x00006002000075a7 */ /* 0x00872400080011ff */
[----:B----4-:R-:W-:Y:S05]  /*8f30*/  @!P0 NANOSLEEP.SYNCS 0x989680 ;  /* 0x009896800000895d */ /* 0x010fea0003900000 */
[----:B------:R-:W4:Y:S02]  /*8f40*/  @!P0 SYNCS.PHASECHK.TRANS64 P0, [R0+URZ+0x60], R2 ;  /* 0x00006002000085a7 */ /* 0x000f2400080010ff */
[----:B----4-:R-:W-:Y:S05]  /*8f50*/  @!P0 BRA `(.L_x_175) ;  /* 0xfffffffc00f08947 */ /* 0x010fea000383ffff */
[----:B------:R-:W-:Y:S05]  /*8f60*/  BRA `(.L_x_176) ;  /* 0xffffffc000247947 */ /* 0x000fea000383ffff */
.L_x_87:
[----:B---3--:R-:W-:-:S07]  /*8f70*/  MOV R0, UR21 ;  /* 0x0000001500007c02 */ /* 0x008fce0008000f00 */
.L_x_177:
[----:B---3--:R3:W4:Y:S02]  /*8f80*/  SYNCS.PHASECHK.TRANS64.TRYWAIT P0, [R0+URZ+0x68], R2 ;  /* 0x00006802000075a7 */ /* 0x00872400080011ff */
[----:B----4-:R-:W-:Y:S05]  /*8f90*/  @!P0 NANOSLEEP.SYNCS 0x989680 ;  /* 0x009896800000895d */ /* 0x010fea0003900000 */
[----:B------:R-:W4:Y:S02]  /*8fa0*/  @!P0 SYNCS.PHASECHK.TRANS64 P0, [R0+URZ+0x68], R2 ;  /* 0x00006802000085a7 */ /* 0x000f2400080010ff */
[----:B----4-:R-:W-:Y:S05]  /*8fb0*/  @!P0 BRA `(.L_x_177) ;  /* 0xfffffffc00f08947 */ /* 0x010fea000383ffff */
[----:B------:R-:W-:Y:S05]  /*8fc0*/  BRA `(.L_x_178) ;  /* 0xffffffc000147947 */ /* 0x000fea000383ffff */
.L_x_88:
[----:B---3--:R-:W-:-:S07]  /*8fd0*/  MOV R0, UR21 ;  /* 0x0000001500007c02 */ /* 0x008fce0008000f00 */
.L_x_179:
[----:B---3--:R3:W4:Y:S02]  /*8fe0*/  SYNCS.PHASECHK.TRANS64.TRYWAIT P0, [R0+URZ+0x70], R2 ;  /* 0x00007002000075a7 */ /* 0x00872400080011ff */
[----:B----4-:R-:W-:Y:S05]  /*8ff0*/  @!P0 NANOSLEEP.SYNCS 0x989680 ;  /* 0x009896800000895d */ /* 0x010fea0003900000 */
[----:B------:R-:W4:Y:S02]  /*9000*/  @!P0 SYNCS.PHASECHK.TRANS64 P0, [R0+URZ+0x70], R2 ;  /* 0x00007002000085a7 */ /* 0x000f2400080010ff */
[----:B----4-:R-:W-:Y:S05]  /*9010*/  @!P0 BRA `(.L_x_179) ;  /* 0xfffffffc00f08947 */ /* 0x010fea000383ffff */
[----:B------:R-:W-:Y:S05]  /*9020*/  BRA `(.L_x_180) ;  /* 0xffffffc000047947 */ /* 0x000fea000383ffff */
.L_x_90:
[----:B-1----:R1:W2:Y:S02]  /*9030*/  SYNCS.PHASECHK.TRANS64.TRYWAIT P0, [R3+URZ+0x90], R0 ;  /* 0x00009000030075a7 */ /* 0x0022a400080011ff */
[----:B--2---:R-:W-:Y:S05]  /*9040*/  @!P0 NANOSLEEP.SYNCS 0x989680 ;  /* 0x009896800000895d */ /* 0x004fea0003900000 */
[----:B------:R-:W2:Y:S02]  /*9050*/  @!P0 SYNCS.PHASECHK.TRANS64 P0, [R3+URZ+0x90], R0 ;  /* 0x00009000030085a7 */ /* 0x000ea400080010ff */
[----:B--2---:R-:W-:Y:S05]  /*9060*/  @!P0 BRA `(.L_x_90) ;  /* 0xfffffffc00f08947 */ /* 0x004fea000383ffff */
[----:B------:R-:W-:Y:S05]  /*9070*/  BRA `(.L_x_181) ;  /* 0xffffffc000d07947 */ /* 0x000fea000383ffff */
.L_x_101:
[----:B-1----:R-:W-:Y:S04]  /*9080*/  MOV R0, UR44 ;  /* 0x0000002c00007c02 */ /* 0x002fe80008000f00 */
[----:B------:R1:W2:Y:S03]  /*9090*/  SYNCS.PHASECHK.TRANS64.TRYWAIT P1, [R0+URZ+0x40], R3 ;  /* 0x00004003000075a7 */ /* 0x0002a600080211ff */
[----:B--2---:R-:W-:Y:S05]  /*90a0*/  @!P1 NANOSLEEP.SYNCS 0x989680 ;  /* 0x009896800000995d */ /* 0x004fea0003900000 */
[----:B------:R-:W2:Y:S02]  /*90b0*/  @!P1 SYNCS.PHASECHK.TRANS64 P1, [R0+URZ+0x40], R3 ;  /* 0x00004003000095a7 */ /* 0x000ea400080210ff */
[----:B--2---:R-:W-:Y:S05]  /*90c0*/  @!P1 BRA `(.L_x_101) ;  /* 0xfffffffc00ec9947 */ /* 0x004fea000383ffff */
[----:B------:R-:W-:Y:S05]  /*90d0*/  BRA `(.L_x_100) ;  /* 0xffffffd000347947 */ /* 0x000fea000383ffff */
.L_x_103:
[----:B-1----:R1:W3:Y:S02]  /*90e0*/  SYNCS.PHASECHK.TRANS64.TRYWAIT P0, [R26+URZ+0xb0], R2 ;  /* 0x0000b0021a0075a7 */ /* 0x0022e400080011ff */
[----:B---3--:R-:W-:Y:S05]  /*90f0*/  @!P0 NANOSLEEP.SYNCS 0x989680 ;  /* 0x009896800000895d */ /* 0x008fea0003900000 */
[----:B------:R-:W3:Y:S02]  /*9100*/  @!P0 SYNCS.PHASECHK.TRANS64 P0, [R26+URZ+0xb0], R2 ;  /* 0x0000b0021a0085a7 */ /* 0x000ee400080010ff */
[----:B---3--:R-:W-:Y:S05]  /*9110*/  @!P0 BRA `(.L_x_103) ;  /* 0xfffffffc00f08947 */ /* 0x008fea000383ffff */
[----:B------:R-:W-:Y:S05]  /*9120*/  BRA `(.L_x_102) ;  /* 0xffffffd000587947 */ /* 0x000fea000383ffff */
.L_x_112:
[----:B---3--:R3:W4:Y:S02]  /*9130*/  SYNCS.PHASECHK.TRANS64.TRYWAIT P0, [R4+URZ+0x40], R0 ;  /* 0x00004000040075a7 */ /* 0x00872400080011ff */
[----:B----4-:R-:W-:Y:S05]  /*9140*/  @!P0 NANOSLEEP.SYNCS 0x989680 ;  /* 0x009896800000895d */ /* 0x010fea0003900000 */
[----:B------:R-:W4:Y:S02]  /*9150*/  @!P0 SYNCS.PHASECHK.TRANS64 P0, [R4+URZ+0x40], R0 ;  /* 0x00004000040085a7 */ /* 0x000f2400080010ff */
[----:B----4-:R-:W-:Y:S05]  /*9160*/  @!P0 BRA `(.L_x_112) ;  /* 0xfffffffc00f08947 */ /* 0x010fea000383ffff */
[----:B------:R-:W-:Y:S05]  /*9170*/  BRA `(.L_x_111) ;  /* 0xffffffd800447947 */ /* 0x000fea000383ffff */
.L_x_120:
[----:B-1----:R1:W4:Y:S02]  /*9180*/  SYNCS.PHASECHK.TRANS64.TRYWAIT P0, [R2+URZ+0x40], R4 ;  /* 0x00004004020075a7 */ /* 0x00232400080011ff */
[----:B----4-:R-:W-:Y:S05]  /*9190*/  @!P0 NANOSLEEP.SYNCS 0x989680 ;  /* 0x009896800000895d */ /* 0x010fea0003900000 */
[----:B------:R-:W4:Y:S02]  /*91a0*/  @!P0 SYNCS.PHASECHK.TRANS64 P0, [R2+URZ+0x40], R4 ;  /* 0x00004004020085a7 */ /* 0x000f2400080010ff */
[----:B----4-:R-:W-:Y:S05]  /*91b0*/  @!P0 BRA `(.L_x_120) ;  /* 0xfffffffc00f08947 */ /* 0x010fea000383ffff */
[----:B------:R-:W-:Y:S05]  /*91c0*/  BRA `(.L_x_119) ;  /* 0xffffffe000547947 */ /* 0x000fea000383ffff */
.L_x_128:
[----:B---3--:R3:W4:Y:S02]  /*91d0*/  SYNCS.PHASECHK.TRANS64.TRYWAIT P0, [R3+URZ+0x40], R0 ;  /* 0x00004000030075a7 */ /* 0x00872400080011ff */
[----:B----4-:R-:W-:Y:S05]  /*91e0*/  @!P0 NANOSLEEP.SYNCS 0x989680 ;  /* 0x009896800000895d */ /* 0x010fea0003900000 */
[----:B------:R-:W4:Y:S02]  /*91f0*/  @!P0 SYNCS.PHASECHK.TRANS64 P0, [R3+URZ+0x40], R0 ;  /* 0x00004000030085a7 */ /* 0x000f2400080010ff */
[----:B----4-:R-:W-:Y:S05]  /*9200*/  @!P0 BRA `(.L_x_128) ;  /* 0xfffffffc00f08947 */ /* 0x010fea000383ffff */
[----:B------:R-:W-:Y:S05]  /*9210*/  BRA `(.L_x_127) ;  /* 0xffffffe800607947 */ /* 0x000fea000383ffff */
        .weak           $__internal_0_$__cuda_sm10x_tcgen05_guardrail_trap_col_being_dealloced_not_returned_by_alloc
        .type           $__internal_0_$__cuda_sm10x_tcgen05_guardrail_trap_col_being_dealloced_not_returned_by_alloc,@function
        .size           $__internal_0_$__cuda_sm10x_tcgen05_guardrail_trap_col_being_dealloced_not_returned_by_alloc,($__internal_1_$__cuda_sm10x_tcgen05_guardrail_trap_phase_invalid_during_alloc - $__internal_0_$__cuda_sm10x_tcgen05_guardrail_trap_col_being_dealloced_not_returned_by_alloc)
$__internal_0_$__cuda_sm10x_tcgen05_guardrail_trap_col_being_dealloced_not_returned_by_alloc:
[----:B------:R-:W-:Y:S05]  /*9220*/  BPT.TRAP 0x1 ;  /* 0x000000040000795c */ /* 0x000fea0000300000 */
[----:B------:R-:W-:-:S04]  /*9230*/  HFMA2 R3, -RZ, RZ, 0, 0 ;  /* 0x00000000ff037431 */ /* 0x000fc800000001ff */
[----:B------:R-:W-:Y:S05]  /*9240*/  RET.REL.NODEC R2 `(_ZN7cutlass13device_kernelINS_4gemm6kernel13GemmUniversalIN4cute5tupleIJiiiiEEENS1_10collective13CollectiveMmaINS1_35MainloopSm100TmaUmmaWarpSpecializedILi4ELi2ELi4ENS5_IJNS4_1CILi2EEESB_NSA_ILi1EEEEEEEENS5_IJNSA_ILi64EEENSA_ILi128EEENSA_ILi32EEEEEENS_10bfloat16_tENS5_IJlSC_lEEESJ_SK_NS4_8TiledMMAINS4_8MMA_AtomIJNS4_20SM100_MMA_F16BF16_SSISJ_SJ_fLi64ELi128ELNS4_4UMMA5MajorE0ELSP_0ELNSO_7ScaleInE0ELSQ_0EEEEEENS4_6LayoutINS5_IJSC_SC_SC_EEENS5_IJNSA_ILi0EEESV_SV_EEEEENS5_IJNS4_10UnderscoreESY_SY_EEEEENS4_23SM90_TMA_LOAD_MULTICASTENS4_14ComposedLayoutINS4_7SwizzleILi2ELi4ELi3EEENS4_18smem_ptr_flag_bitsILi16EEENST_INS5_IJNSA_ILi8EEESH_EEENS5_IJSH_SC_EEEEEEEvNS4_8identityES11_S1B_vS1C_EENS_8epilogue10collective18CollectiveEpilogueINS1E_23Sm100TmaWarpSpecializedILi4ELi2ELi16ELb1ELb0EEEJSI_NS5_IJNST_ISF_SC_EENST_ISH_SC_EEEEESJ_SK_SJ_SK_NS1E_6fusion15FusionCallbacksIS1I_NS1M_17LinearCombinationISJ_fSJ_fLNS_15FloatRoundStyleE2EEESI_S1L_JEEENS4_5SM1004TMEM4LOAD26SM100_TMEM_LOAD_16dp256b4xENS4_13SM90_TMA_LOADES1B_NS4_17SM75_U32x4_LDSM_NENS4_14SM90_TMA_STOREES1B_NS4_17SM90_U32x4_STSM_NENS4_39AutoVectorizingCopyWithAssumedAlignmentILi128EEEEEEvvEEEEvNT_6ParamsE) ;  /* 0xffffff6c026c7950 */ /* 0x000fea0003c3ffff */
        .weak           $__internal_1_$__cuda_sm10x_tcgen05_guardrail_trap_phase_invalid_during_alloc
        .type           $__internal_1_$__cuda_sm10x_tcgen05_guardrail_trap_phase_invalid_during_alloc,@function
        .size           $__internal_1_$__cuda_sm10x_tcgen05_guardrail_trap_phase_invalid_during_alloc,($__internal_2_$__cuda_sm10x_tcgen05_guardrail_trap_unallocated_columns_being_dealloced - $__internal_1_$__cuda_sm10x_tcgen05_guardrail_trap_phase_invalid_during_alloc)
$__internal_1_$__cuda_sm10x_tcgen05_guardrail_trap_phase_invalid_during_alloc:
[----:B------:R-:W-:Y:S05]  /*9250*/  BPT.TRAP 0x1 ;  /* 0x000000040000795c */ /* 0x000fea0000300000 */
[----:B------:R-:W-:-:S04]  /*9260*/  MOV R5, 0x0 ;  /* 0x0000000000057802 */ /* 0x000fc80000000f00 */
[----:B------:R-:W-:Y:S05]  /*9270*/  RET.REL.NODEC R4 `(_ZN7cutlass13device_kernelINS_4gemm6kernel13GemmUniversalIN4cute5tupleIJiiiiEEENS1_10collective13CollectiveMmaINS1_35MainloopSm100TmaUmmaWarpSpecializedILi4ELi2ELi4ENS5_IJNS4_1CILi2EEESB_NSA_ILi1EEEEEEEENS5_IJNSA_ILi64EEENSA_ILi128EEENSA_ILi32EEEEEENS_10bfloat16_tENS5_IJlSC_lEEESJ_SK_NS4_8TiledMMAINS4_8MMA_AtomIJNS4_20SM100_MMA_F16BF16_SSISJ_SJ_fLi64ELi128ELNS4_4UMMA5MajorE0ELSP_0ELNSO_7ScaleInE0ELSQ_0EEEEEENS4_6LayoutINS5_IJSC_SC_SC_EEENS5_IJNSA_ILi0EEESV_SV_EEEEENS5_IJNS4_10UnderscoreESY_SY_EEEEENS4_23SM90_TMA_LOAD_MULTICASTENS4_14ComposedLayoutINS4_7SwizzleILi2ELi4ELi3EEENS4_18smem_ptr_flag_bitsILi16EEENST_INS5_IJNSA_ILi8EEESH_EEENS5_IJSH_SC_EEEEEEEvNS4_8identityES11_S1B_vS1C_EENS_8epilogue10collective18CollectiveEpilogueINS1E_23Sm100TmaWarpSpecializedILi4ELi2ELi16ELb1ELb0EEEJSI_NS5_IJNST_ISF_SC_EENST_ISH_SC_EEEEESJ_SK_SJ_SK_NS1E_6fusion15FusionCallbacksIS1I_NS1M_17LinearCombinationISJ_fSJ_fLNS_15FloatRoundStyleE2EEESI_S1L_JEEENS4_5SM1004TMEM4LOAD26SM100_TMEM_LOAD_16dp256b4xENS4_13SM90_TMA_LOADES1B_NS4_17SM75_U32x4_LDSM_NENS4_14SM90_TMA_STOREES1B_NS4_17SM90_U32x4_STSM_NENS4_39AutoVectorizingCopyWithAssumedAlignmentILi128EEEEEEvvEEEEvNT_6ParamsE) ;  /* 0xffffff6c04607950 */ /* 0x000fea0003c3ffff */
        .weak           $__internal_2_$__cuda_sm10x_tcgen05_guardrail_trap_unallocated_columns_being_dealloced
        .type           $__internal_2_$__cuda_sm10x_tcgen05_guardrail_trap_unallocated_columns_being_dealloced,@function
        .size           $__internal_2_$__cuda_sm10x_tcgen05_guardrail_trap_unallocated_columns_being_dealloced,(.L_x_183 - $__internal_2_$__cuda_sm10x_tcgen05_guardrail_trap_unallocated_columns_being_dealloced)
$__internal_2_$__cuda_sm10x_tcgen05_guardrail_trap_unallocated_columns_being_dealloced:
[----:B------:R-:W-:Y:S05]  /*9280*/  BPT.TRAP 0x1 ;  /* 0x000000040000795c */ /* 0x000fea0000300000 */
[----:B------:R-:W-:-:S04]  /*9290*/  HFMA2 R3, -RZ, RZ, 0, 0 ;  /* 0x00000000ff037431 */ /* 0x000fc800000001ff */
[----:B------:R-:W-:Y:S05]  /*92a0*/  RET.REL.NODEC R2 `(_ZN7cutlass13device_kernelINS_4gemm6kernel13GemmUniversalIN4cute5tupleIJiiiiEEENS1_10collective13CollectiveMmaINS1_35MainloopSm100TmaUmmaWarpSpecializedILi4ELi2ELi4ENS5_IJNS4_1CILi2EEESB_NSA_ILi1EEEEEEEENS5_IJNSA_ILi64EEENSA_ILi128EEENSA_ILi32EEEEEENS_10bfloat16_tENS5_IJlSC_lEEESJ_SK_NS4_8TiledMMAINS4_8MMA_AtomIJNS4_20SM100_MMA_F16BF16_SSISJ_SJ_fLi64ELi128ELNS4_4UMMA5MajorE0ELSP_0ELNSO_7ScaleInE0ELSQ_0EEEEEENS4_6LayoutINS5_IJSC_SC_SC_EEENS5_IJNSA_ILi0EEESV_SV_EEEEENS5_IJNS4_10UnderscoreESY_SY_EEEEENS4_23SM90_TMA_LOAD_MULTICASTENS4_14ComposedLayoutINS4_7SwizzleILi2ELi4ELi3EEENS4_18smem_ptr_flag_bitsILi16EEENST_INS5_IJNSA_ILi8EEESH_EEENS5_IJSH_SC_EEEEEEEvNS4_8identityES11_S1B_vS1C_EENS_8epilogue10collective18CollectiveEpilogueINS1E_23Sm100TmaWarpSpecializedILi4ELi2ELi16ELb1ELb0EEEJSI_NS5_IJNST_ISF_SC_EENST_ISH_SC_EEEEESJ_SK_SJ_SK_NS1E_6fusion15FusionCallbacksIS1I_NS1M_17LinearCombinationISJ_fSJ_fLNS_15FloatRoundStyleE2EEESI_S1L_JEEENS4_5SM1004TMEM4LOAD26SM100_TMEM_LOAD_16dp256b4xENS4_13SM90_TMA_LOADES1B_NS4_17SM75_U32x4_LDSM_NENS4_14SM90_TMA_STOREES1B_NS4_17SM90_U32x4_STSM_NENS4_39AutoVectorizingCopyWithAssumedAlignmentILi128EEEEEEvvEEEEvNT_6ParamsE) ;  /* 0xffffff6c02547950 */ /* 0x000fea0003c3ffff */
.L_x_182:
[----:B------:R-:W-:-:S00]  /*92b0*/  BRA `(.L_x_182) ;  /* 0xfffffffc00fc7947 */ /* 0x000fc0000383ffff */
[----:B------:R-:W-:-:S00]  /*92c0*/  NOP ;  /* 0x0000000000007918 */ /* 0x000fc00000000000 */
        /* <DEDUP_REMOVED lines=11> */
.L_x_183:


//--------------------- .nv.global.init           --------------------------
	.section	.nv.global.init,"aw",@progbits
.nv.global.init:
	.type		$str$27,@object
	.size		$str$27,($str$28 - $str$27)
$str$27:
        /*0000*/ 	.byte	0x28, 0x61, 0x64, 0x64, 0x72, 0x65, 0x73, 0x73, 0x20, 0x26, 0x20, 0x6d, 0x61, 0x73, 0x6b, 0x29
        /*0010*/ 	.byte	0x20, 0x3d, 0x3d, 0x20, 0x30, 0x00
	.type		$str$28,@object
	.size		$str$28,($str$26 - $str$28)
$str$28:
        /*0016*/ 	.byte	0x2f, 0x74, 0x6d, 0x70, 0x2f, 0x63, 0x75, 0x74, 0x6c, 0x61, 0x73, 0x73, 0x5f, 0x73, 0x77, 0x65
        /*0026*/ 	.byte	0x65, 0x70, 0x5f, 0x73, 0x72, 0x63, 0x2f, 0x69, 0x6e, 0x63, 0x6c, 0x75, 0x64, 0x65, 0x2f, 0x63
        /*0036*/ 	.byte	0x75, 0x74, 0x65, 0x2f, 0x70, 0x6f, 0x69, 0x6e, 0x74, 0x65, 0x72, 0x5f, 0x66, 0x6c, 0x61, 0x67
        /*0046*/ 	.byte	0x67, 0x65, 0x64, 0x2e, 0x68, 0x70, 0x70, 0x00
	.type		$str$26,@object
	.size		$str$26,($str$25 - $str$26)
$str$26:
        /*004e*/ 	.byte	0x2f, 0x74, 0x6d, 0x70, 0x2f, 0x63, 0x75, 0x74, 0x6c, 0x61, 0x73, 0x73, 0x5f, 0x73, 0x77, 0x65
        /*005e*/ 	.byte	0x65, 0x70, 0x5f, 0x73, 0x72, 0x63, 0x2f, 0x69, 0x6e, 0x63, 0x6c, 0x75, 0x64, 0x65, 0x2f, 0x63
        /*006e*/ 	.byte	0x75, 0x74, 0x65, 0x2f, 0x61, 0x74, 0x6f, 0x6d, 0x2f, 0x63, 0x6f, 0x70, 0x79, 0x5f, 0x74, 0x72
        /*007e*/ 	.byte	0x61, 0x69, 0x74, 0x73, 0x5f, 0x73, 0x6d, 0x31, 0x30, 0x30, 0x2e, 0x68, 0x70, 0x70, 0x00
	.type		$str$25,@object
	.size		$str$25,(__unnamed_1 - $str$25)
$str$25:
        /*008d*/ 	.byte	0x28, 0x28, 0x75, 0x69, 0x6e, 0x74, 0x33, 0x32, 0x5f, 0x74, 0x28, 0x74, 0x68, 0x72, 0x65, 0x61
        /*009d*/ 	.byte	0x64, 0x49, 0x64, 0x78, 0x2e, 0x78, 0x29, 0x20, 0x2f, 0x20, 0x33, 0x32, 0x29, 0x20, 0x25, 0x20
        /*00ad*/ 	.byte	0x34, 0x29, 0x20, 0x3d, 0x3d, 0x20, 0x28, 0x28, 0x28, 0x74, 0x6d, 0x65, 0x6d, 0x5f, 0x61, 0x64
        /*00bd*/ 	.byte	0x64, 0x72, 0x20, 0x3e, 0x3e, 0x20, 0x31, 0x36, 0x29, 0x20, 0x2f, 0x20, 0x33, 0x32, 0x29, 0x20
        /*00cd*/ 	.byte	0x25, 0x20, 0x34, 0x29, 0x00
	.type		__unnamed_1,@object
	.size		__unnamed_1,(__unnamed_2 - __unnamed_1)
__unnamed_1:
        /*00d2*/ 	.byte	0x61, 0x75, 0x74, 0x6f, 0x20, 0x63, 0x75, 0x74, 0x65, 0x3a, 0x3a, 0x61, 0x73, 0x5f, 0x70, 0x6f
        /* <DEDUP_REMOVED lines=24> */
        /*0262*/ 	.byte	0x30, 0x34, 0x38, 0x3e, 0x3e, 0x3e, 0x3e, 0x5d, 0x00
	.type		__unnamed_2,@object
	.size		__unnamed_2,(.L_2 - __unnamed_2)
__unnamed_2:
        /* <DEDUP_REMOVED lines=45> */
        /*053b*/ 	.byte	0x3e, 0x3e, 0x3e, 0x5d, 0x00
.L_2:


//--------------------- .nv.shared._ZN7cutlass13device_kernelINS_4gemm6kernel13GemmUniversalIN4cute5tupleIJiiiiEEENS1_10collective13CollectiveMmaINS1_35MainloopSm100TmaUmmaWarpSpecializedILi4ELi2ELi4ENS5_IJNS4_1CILi2EEESB_NSA_ILi1EEEEEEEENS5_IJNSA_ILi64EEENSA_ILi128EEENSA_ILi32EEEEEENS_10bfloat16_tENS5_IJlSC_lEEESJ_SK_NS4_8TiledMMAINS4_8MMA_AtomIJNS4_20SM100_MMA_F16BF16_SSISJ_SJ_fLi64ELi128ELNS4_4UMMA5MajorE0ELSP_0ELNSO_7ScaleInE0ELSQ_0EEEEEENS4_6LayoutINS5_IJSC_SC_SC_EEENS5_IJNSA_ILi0EEESV_SV_EEEEENS5_IJNS4_10UnderscoreESY_SY_EEEEENS4_23SM90_TMA_LOAD_MULTICASTENS4_14ComposedLayoutINS4_7SwizzleILi2ELi4ELi3EEENS4_18smem_ptr_flag_bitsILi16EEENST_INS5_IJNSA_ILi8EEESH_EEENS5_IJSH_SC_EEEEEEEvNS4_8identityES11_S1B_vS1C_EENS_8epilogue10collective18CollectiveEpilogueINS1E_23Sm100TmaWarpSpecializedILi4ELi2ELi16ELb1ELb0EEEJSI_NS5_IJNST_ISF_SC_EENST_ISH_SC_EEEEESJ_SK_SJ_SK_NS1E_6fusion15FusionCallbacksIS1I_NS1M_17LinearCombinationISJ_fSJ_fLNS_15FloatRoundStyleE2EEESI_S1L_JEEENS4_5SM1004TMEM4LOAD26SM100_TMEM_LOAD_16dp256b4xENS4_13SM90_TMA_LOADES1B_NS4_17SM75_U32x4_LDSM_NENS4_14SM90_TMA_STOREES1B_NS4_17SM90_U32x4_STSM_NENS4_39AutoVectorizingCopyWithAssumedAlignmentILi128EEEEEEvvEEEEvNT_6ParamsE --------------------------
	.section	.nv.shared._ZN7cutlass13device_kernelINS_4gemm6kernel13GemmUniversalIN4cute5tupleIJiiiiEEENS1_10collective13CollectiveMmaINS1_35MainloopSm100TmaUmmaWarpSpecializedILi4ELi2ELi4ENS5_IJNS4_1CILi2EEESB_NSA_ILi1EEEEEEEENS5_IJNSA_ILi64EEENSA_ILi128EEENSA_ILi32EEEEEENS_10bfloat16_tENS5_IJlSC_lEEESJ_SK_NS4_8TiledMMAINS4_8MMA_AtomIJNS4_20SM100_MMA_F16BF16_SSISJ_SJ_fLi64ELi128ELNS4_4UMMA5MajorE0ELSP_0ELNSO_7ScaleInE0ELSQ_0EEEEEENS4_6LayoutINS5_IJSC_SC_SC_EEENS5_IJNSA_ILi0EEESV_SV_EEEEENS5_IJNS4_10UnderscoreESY_SY_EEEEENS4_23SM90_TMA_LOAD_MULTICASTENS4_14ComposedLayoutINS4_7SwizzleILi2ELi4ELi3EEENS4_18smem_ptr_flag_bitsILi16EEENST_INS5_IJNSA_ILi8EEESH_EEENS5_IJSH_SC_EEEEEEEvNS4_8identityES11_S1B_vS1C_EENS_8epilogue10collective18CollectiveEpilogueINS1E_23Sm100TmaWarpSpecializedILi4ELi2ELi16ELb1ELb0EEEJSI_NS5_IJNST_ISF_SC_EENST_ISH_SC_EEEEESJ_SK_SJ_SK_NS1E_6fusion15FusionCallbacksIS1I_NS1M_17LinearCombinationISJ_fSJ_fLNS_15FloatRoundStyleE2EEESI_S1L_JEEENS4_5SM1004TMEM4LOAD26SM100_TMEM_LOAD_16dp256b4xENS4_13SM90_TMA_LOADES1B_NS4_17SM75_U32x4_LDSM_NENS4_14SM90_TMA_STOREES1B_NS4_17SM90_U32x4_STSM_NENS4_39AutoVectorizingCopyWithAssumedAlignmentILi128EEEEEEvvEEEEvNT_6ParamsE,"aw",@nobits
	.sectionflags	@""
	.align	16
	.zero		1024


//--------------------- .nv.shared.reserved.0     --------------------------
	.section	.nv.shared.reserved.0,"aw",@nobits
	.weak		__nv_reservedSMEM_offset_0_alias
	.size		__nv_reservedSMEM_offset_0_alias, 0, 64
	.other		__nv_reservedSMEM_offset_0_alias,@"STO_CUDA_RESERVED_SHARED STV_DEFAULT"
__nv_reservedSMEM_offset_0_alias:
	.zero		0
.nv.shared.reserved.0:
	.zero		64
	.weak		__nv_reservedSMEM_tcgen05_partition
	.type		__nv_reservedSMEM_tcgen05_partition,@object
	.size		__nv_reservedSMEM_tcgen05_partition,(.L_0 - __nv_reservedSMEM_tcgen05_partition)
__nv_reservedSMEM_tcgen05_partition:
	.zero		32
.L_0:


//--------------------- .nv.global                --------------------------
	.section	.nv.global,"aw",@nobits
.nv.global:
	.type		_ZN39_INTERNAL_38c741c1_4_k_cu_4fd3268f_87694cute1_E,@object
	.size		_ZN39_INTERNAL_38c741c1_4_k_cu_4fd3268f_87694cute1_E,(_ZN39_INTERNAL_38c741c1_4_k_cu_4fd3268f_87694cuda3std3__45__cpo6cbeginE - _ZN39_INTERNAL_38c741c1_4_k_cu_4fd3268f_87694cute1_E)
_ZN39_INTERNAL_38c741c1_4_k_cu_4fd3268f_87694cute1_E:
	.zero		1
	.type		_ZN39_INTERNAL_38c741c1_4_k_cu_4fd3268f_87694cuda3std3__45__cpo6cbeginE,@object
	.size		_ZN39_INTERNAL_38c741c1_4_k_cu_4fd3268f_87694cuda3std3__45__cpo6cbeginE,(_ZN39_INTERNAL_38c741c1_4_k_cu_4fd3268f_87694cuda3std3__48in_placeE - _ZN39_INTERNAL_38c741c1_4_k_cu_4fd3268f_87694cuda3std3__45__cpo6cbeginE)
_ZN39_INTERNAL_38c741c1_4_k_cu_4fd3268f_87694cuda3std3__45__cpo6cbeginE:
	.zero		1
	.type		_ZN39_INTERNAL_38c741c1_4_k_cu_4fd3268f_87694cuda3std3__48in_placeE,@object
	.size		_ZN39_INTERNAL_38c741c1_4_k_cu_4fd3268f_87694cuda3std3__48in_placeE,(_ZN39_INTERNAL_38c741c1_4_k_cu_4fd3268f_87694cuda3std6ranges3__45__cpo9iter_moveE - _ZN39_INTERNAL_38c741c1_4_k_cu_4fd3268f_87694cuda3std3__48in_placeE)
_ZN39_INTERNAL_38c741c1_4_k_cu_4fd3268f_87694cuda3std3__48in_placeE:
	.zero		1
	.type		_ZN39_INTERNAL_38c741c1_4_k_cu_4fd3268f_87694cuda3std6ranges3__45__cpo9iter_moveE,@object
	.size		_ZN39_INTERNAL_38c741c1_4_k_cu_4fd3268f_87694cuda3std6ranges3__45__cpo9iter_moveE,(_ZN39_INTERNAL_38c741c1_4_k_cu_4fd3268f_87694cuda3std3__45__cpo5beginE - _ZN39_INTERNAL_38c741c1_4_k_cu_4fd3268f_87694cuda3std6ranges3__45__cpo9iter_moveE)
_ZN39_INTERNAL_38c741c1_4_k_cu_4fd3268f_87694cuda3std6ranges3__45__cpo9iter_moveE:
	.zero		1
	.type		_ZN39_INTERNAL_38c741c1_4_k_cu_4fd3268f_87694cuda3std3__45__cpo5beginE,@object
	.size		_ZN39_INTERNAL_38c741c1_4_k_cu_4fd3268f_87694cuda3std3__45__cpo5beginE,(_ZN39_INTERNAL_38c741c1_4_k_cu_4fd3268f_87694cuda3std3__441_GLOBAL__N__38c741c1_4_k_cu_4fd3268f_87696ignoreE - _ZN39_INTERNAL_38c741c1_4_k_cu_4fd3268f_87694cuda3std3__45__cpo5beginE)
_ZN39_INTERNAL_38c741c1_4_k_cu_4fd3268f_87694cuda3std3__45__cpo5beginE:
	.zero		1
	.type		_ZN39_INTERNAL_38c741c1_4_k_cu_4fd3268f_87694cuda3std3__441_GLOBAL__N__38c741c1_4_k_cu_4fd3268f_87696ignoreE,@object
	.size		_ZN39_INTERNAL_38c741c1_4_k_cu_4fd3268f_87694cuda3std3__441_GLOBAL__N__38c741c1_4_k_cu_4fd3268f_87696ignoreE,(_ZN39_INTERNAL_38c741c1_4_k_cu_4fd3268f_87694cute7productE - _ZN39_INTERNAL_38c741c1_4_k_cu_4fd3268f_87694cuda3std3__441_GLOBAL__N__38c741c1_4_k_cu_4fd3268f_87696ignoreE)
_ZN39_INTERNAL_38c741c1_4_k_cu_4fd3268f_87694cuda3std3__441_GLOBAL__N__38c741c1_4_k_cu_4fd3268f_87696ignoreE:
	.zero		1
	.type		_ZN39_INTERNAL_38c741c1_4_k_cu_4fd3268f_87694cute7productE,@object
	.size		_ZN39_INTERNAL_38c741c1_4_k_cu_4fd3268f_87694cute7productE,(_ZN39_INTERNAL_38c741c1_4_k_cu_4fd3268f_87694cuda3std3__45__cpo3endE - _ZN39_INTERNAL_38c741c1_4_k_cu_4fd3268f_87694cute7productE)
_ZN39_INTERNAL_38c741c1_4_k_cu_4fd3268f_87694cute7productE:
	.zero		1
	.type		_ZN39_INTERNAL_38c741c1_4_k_cu_4fd3268f_87694cuda3std3__45__cpo3endE,@object
	.size		_ZN39_INTERNAL_38c741c1_4_k_cu_4fd3268f_87694cuda3std3__45__cpo3endE,(_ZN39_INTERNAL_38c741c1_4_k_cu_4fd3268f_87694cuda3std3__419piecewise_constructE - _ZN39_INTERNAL_38c741c1_4_k_cu_4fd3268f_87694cuda3std3__45__cpo3endE)
_ZN39_INTERNAL_38c741c1_4_k_cu_4fd3268f_87694cuda3std3__45__cpo3endE:
	.zero		1
	.type		_ZN39_INTERNAL_38c741c1_4_k_cu_4fd3268f_87694cuda3std3__419piecewise_constructE,@object
	.size		_ZN39_INTERNAL_38c741c1_4_k_cu_4fd3268f_87694cuda3std3__419piecewise_constructE,(_ZN39_INTERNAL_38c741c1_4_k_cu_4fd3268f_87694cuda3std3__45__cpo4cendE - _ZN39_INTERNAL_38c741c1_4_k_cu_4fd3268f_87694cuda3std3__419piecewise_constructE)
_ZN39_INTERNAL_38c741c1_4_k_cu_4fd3268f_87694cuda3std3__419piecewise_constructE:
	.zero		1
	.type		_ZN39_INTERNAL_38c741c1_4_k_cu_4fd3268f_87694cuda3std3__45__cpo4cendE,@object
	.size		_ZN39_INTERNAL_38c741c1_4_k_cu_4fd3268f_87694cuda3std3__45__cpo4cendE,(_ZN39_INTERNAL_38c741c1_4_k_cu_4fd3268f_87694cuda3std6ranges3__45__cpo4swapE - _ZN39_INTERNAL_38c741c1_4_k_cu_4fd3268f_87694cuda3std3__45__cpo4cendE)
_ZN39_INTERNAL_38c741c1_4_k_cu_4fd3268f_87694cuda3std3__45__cpo4cendE:
	.zero		1
	.type		_ZN39_INTERNAL_38c741c1_4_k_cu_4fd3268f_87694cuda3std6ranges3__45__cpo4swapE,@object
	.size		_ZN39_INTERNAL_38c741c1_4_k_cu_4fd3268f_87694cuda3std6ranges3__45__cpo4swapE,(.L_10 - _ZN39_INTERNAL_38c741c1_4_k_cu_4fd3268f_87694cuda3std6ranges3__45__cpo4swapE)
_ZN39_INTERNAL_38c741c1_4_k_cu_4fd3268f_87694cuda3std6ranges3__45__cpo4swapE:
	.zero		1
.L_10:


//--------------------- .nv.constant0._ZN7cutlass13device_kernelINS_4gemm6kernel13GemmUniversalIN4cute5tupleIJiiiiEEENS1_10collective13CollectiveMmaINS1_35MainloopSm100TmaUmmaWarpSpecializedILi4ELi2ELi4ENS5_IJNS4_1CILi2EEESB_NSA_ILi1EEEEEEEENS5_IJNSA_ILi64EEENSA_ILi128EEENSA_ILi32EEEEEENS_10bfloat16_tENS5_IJlSC_lEEESJ_SK_NS4_8TiledMMAINS4_8MMA_AtomIJNS4_20SM100_MMA_F16BF16_SSISJ_SJ_fLi64ELi128ELNS4_4UMMA5MajorE0ELSP_0ELNSO_7ScaleInE0ELSQ_0EEEEEENS4_6LayoutINS5_IJSC_SC_SC_EEENS5_IJNSA_ILi0EEESV_SV_EEEEENS5_IJNS4_10UnderscoreESY_SY_EEEEENS4_23SM90_TMA_LOAD_MULTICASTENS4_14ComposedLayoutINS4_7SwizzleILi2ELi4ELi3EEENS4_18smem_ptr_flag_bitsILi16EEENST_INS5_IJNSA_ILi8EEESH_EEENS5_IJSH_SC_EEEEEEEvNS4_8identityES11_S1B_vS1C_EENS_8epilogue10collective18CollectiveEpilogueINS1E_23Sm100TmaWarpSpecializedILi4ELi2ELi16ELb1ELb0EEEJSI_NS5_IJNST_ISF_SC_EENST_ISH_SC_EEEEESJ_SK_SJ_SK_NS1E_6fusion15FusionCallbacksIS1I_NS1M_17LinearCombinationISJ_fSJ_fLNS_15FloatRoundStyleE2EEESI_S1L_JEEENS4_5SM1004TMEM4LOAD26SM100_TMEM_LOAD_16dp256b4xENS4_13SM90_TMA_LOADES1B_NS4_17SM75_U32x4_LDSM_NENS4_14SM90_TMA_STOREES1B_NS4_17SM90_U32x4_STSM_NENS4_39AutoVectorizingCopyWithAssumedAlignmentILi128EEEEEEvvEEEEvNT_6ParamsE --------------------------
	.section	.nv.constant0._ZN7cutlass13device_kernelINS_4gemm6kernel13GemmUniversalIN4cute5tupleIJiiiiEEENS1_10collective13CollectiveMmaINS1_35MainloopSm100TmaUmmaWarpSpecializedILi4ELi2ELi4ENS5_IJNS4_1CILi2EEESB_NSA_ILi1EEEEEEEENS5_IJNSA_ILi64EEENSA_ILi128EEENSA_ILi32EEEEEENS_10bfloat16_tENS5_IJlSC_lEEESJ_SK_NS4_8TiledMMAINS4_8MMA_AtomIJNS4_20SM100_MMA_F16BF16_SSISJ_SJ_fLi64ELi128ELNS4_4UMMA5MajorE0ELSP_0ELNSO_7ScaleInE0ELSQ_0EEEEEENS4_6LayoutINS5_IJSC_SC_SC_EEENS5_IJNSA_ILi0EEESV_SV_EEEEENS5_IJNS4_10UnderscoreESY_SY_EEEEENS4_23SM90_TMA_LOAD_MULTICASTENS4_14ComposedLayoutINS4_7SwizzleILi2ELi4ELi3EEENS4_18smem_ptr_flag_bitsILi16EEENST_INS5_IJNSA_ILi8EEESH_EEENS5_IJSH_SC_EEEEEEEvNS4_8identityES11_S1B_vS1C_EENS_8epilogue10collective18CollectiveEpilogueINS1E_23Sm100TmaWarpSpecializedILi4ELi2ELi16ELb1ELb0EEEJSI_NS5_IJNST_ISF_SC_EENST_ISH_SC_EEEEESJ_SK_SJ_SK_NS1E_6fusion15FusionCallbacksIS1I_NS1M_17LinearCombinationISJ_fSJ_fLNS_15FloatRoundStyleE2EEESI_S1L_JEEENS4_5SM1004TMEM4LOAD26SM100_TMEM_LOAD_16dp256b4xENS4_13SM90_TMA_LOADES1B_NS4_17SM75_U32x4_LDSM_NENS4_14SM90_TMA_STOREES1B_NS4_17SM90_U32x4_STSM_NENS4_39AutoVectorizingCopyWithAssumedAlignmentILi128EEEEEEvvEEEEvNT_6ParamsE,"a",@progbits
	.sectionflags	@""
	.align	4
.nv.constant0._ZN7cutlass13device_kernelINS_4gemm6kernel13GemmUniversalIN4cute5tupleIJiiiiEEENS1_10collective13CollectiveMmaINS1_35MainloopSm100TmaUmmaWarpSpecializedILi4ELi2ELi4ENS5_IJNS4_1CILi2EEESB_NSA_ILi1EEEEEEEENS5_IJNSA_ILi64EEENSA_ILi128EEENSA_ILi32EEEEEENS_10bfloat16_tENS5_IJlSC_lEEESJ_SK_NS4_8TiledMMAINS4_8MMA_AtomIJNS4_20SM100_MMA_F16BF16_SSISJ_SJ_fLi64ELi128ELNS4_4UMMA5MajorE0ELSP_0ELNSO_7ScaleInE0ELSQ_0EEEEEENS4_6LayoutINS5_IJSC_SC_SC_EEENS5_IJNSA_ILi0EEESV_SV_EEEEENS5_IJNS4_10UnderscoreESY_SY_EEEEENS4_23SM90_TMA_LOAD_MULTICASTENS4_14ComposedLayoutINS4_7SwizzleILi2ELi4ELi3EEENS4_18smem_ptr_flag_bitsILi16EEENST_INS5_IJNSA_ILi8EEESH_EEENS5_IJSH_SC_EEEEEEEvNS4_8identityES11_S1B_vS1C_EENS_8epilogue10collective18CollectiveEpilogueINS1E_23Sm100TmaWarpSpecializedILi4ELi2ELi16ELb1ELb0EEEJSI_NS5_IJNST_ISF_SC_EENST_ISH_SC_EEEEESJ_SK_SJ_SK_NS1E_6fusion15FusionCallbacksIS1I_NS1M_17LinearCombinationISJ_fSJ_fLNS_15FloatRoundStyleE2EEESI_S1L_JEEENS4_5SM1004TMEM4LOAD26SM100_TMEM_LOAD_16dp256b4xENS4_13SM90_TMA_LOADES1B_NS4_17SM75_U32x4_LDSM_NENS4_14SM90_TMA_STOREES1B_NS4_17SM90_U32x4_STSM_NENS4_39AutoVectorizingCopyWithAssumedAlignmentILi128EEEEEEvvEEEEvNT_6ParamsE:
	.zero		2944


//--------------------- SYMBOLS --------------------------

	.type		.nv.reservedSmem.offset0,@object
	.size		.nv.reservedSmem.offset0,0x4
	.type		.nv.reservedSmem.cap,@object
	.size		.nv.reservedSmem.cap,0x4
	.type		__assertfail,@function
